//
// Generated by NVIDIA NVVM Compiler
//
// Compiler Build ID: CL-36424714
// Cuda compilation tools, release 13.0, V13.0.88
// Based on NVVM 20.0.0
//

.version 9.0
.target sm_100
.address_size 64

	// .globl	_Z12sumaMatricesPA32_iS0_S0_S0_
// _ZZ12sumaMatricesPA32_iS0_S0_S0_E9R_memComp has been demoted
// _ZZ12sumaMatricesPA32_iS0_S0_S0_E9G_memComp has been demoted
// _ZZ12sumaMatricesPA32_iS0_S0_S0_E9B_memComp has been demoted
// _ZZ11convolucionPA32_iPA3_iS0_E9a_memComp has been demoted
// _ZZ11convolucionPA32_iPA3_iS0_E17a_derecha_memComp has been demoted
// _ZZ11convolucionPA32_iPA3_iS0_E19a_izquierda_memComp has been demoted
// _ZZ11convolucionPA32_iPA3_iS0_E16a_arriba_memComp has been demoted
// _ZZ11convolucionPA32_iPA3_iS0_E15a_abajo_memComp has been demoted
// _ZZ11convolucionPA32_iPA3_iS0_E24a_arriba_derecha_memComp has been demoted
// _ZZ11convolucionPA32_iPA3_iS0_E26a_arriba_izquierda_memComp has been demoted
// _ZZ11convolucionPA32_iPA3_iS0_E23a_abajo_derecha_memComp has been demoted
// _ZZ11convolucionPA32_iPA3_iS0_E25a_abajo_izquierda_memComp has been demoted

.visible .entry _Z12sumaMatricesPA32_iS0_S0_S0_(
	.param .u64 .ptr .align 1 _Z12sumaMatricesPA32_iS0_S0_S0__param_0,
	.param .u64 .ptr .align 1 _Z12sumaMatricesPA32_iS0_S0_S0__param_1,
	.param .u64 .ptr .align 1 _Z12sumaMatricesPA32_iS0_S0_S0__param_2,
	.param .u64 .ptr .align 1 _Z12sumaMatricesPA32_iS0_S0_S0__param_3
)
{
	.reg .b32 	%r<24>;
	.reg .b32 	%f<9>;
	.reg .b64 	%rd<19>;
	// demoted variable
	.shared .align 4 .b8 _ZZ12sumaMatricesPA32_iS0_S0_S0_E9R_memComp[16];
	// demoted variable
	.shared .align 4 .b8 _ZZ12sumaMatricesPA32_iS0_S0_S0_E9G_memComp[16];
	// demoted variable
	.shared .align 4 .b8 _ZZ12sumaMatricesPA32_iS0_S0_S0_E9B_memComp[16];
	ld.param.u64 	%rd1, [_Z12sumaMatricesPA32_iS0_S0_S0__param_0];
	ld.param.u64 	%rd2, [_Z12sumaMatricesPA32_iS0_S0_S0__param_1];
	ld.param.u64 	%rd3, [_Z12sumaMatricesPA32_iS0_S0_S0__param_2];
	ld.param.u64 	%rd4, [_Z12sumaMatricesPA32_iS0_S0_S0__param_3];
	cvta.to.global.u64 	%rd5, %rd4;
	cvta.to.global.u64 	%rd6, %rd3;
	cvta.to.global.u64 	%rd7, %rd2;
	cvta.to.global.u64 	%rd8, %rd1;
	mov.u32 	%r1, %tid.x;
	mov.u32 	%r2, %tid.y;
	mov.u32 	%r3, %ctaid.y;
	shl.b32 	%r4, %r3, 1;
	add.s32 	%r5, %r4, %r2;
	mov.u32 	%r6, %ctaid.x;
	shl.b32 	%r7, %r6, 1;
	add.s32 	%r8, %r7, %r1;
	mul.wide.u32 	%rd9, %r5, 128;
	add.s64 	%rd10, %rd8, %rd9;
	mul.wide.s32 	%rd11, %r8, 4;
	add.s64 	%rd12, %rd10, %rd11;
	ld.global.u32 	%r9, [%rd12];
	cvt.rn.f32.s32 	%f1, %r9;
	shl.b32 	%r10, %r2, 3;
	mov.u32 	%r11, _ZZ12sumaMatricesPA32_iS0_S0_S0_E9R_memComp;
	add.s32 	%r12, %r11, %r10;
	shl.b32 	%r13, %r1, 2;
	add.s32 	%r14, %r12, %r13;
	st.shared.f32 	[%r14], %f1;
	add.s64 	%rd13, %rd7, %rd9;
	add.s64 	%rd14, %rd13, %rd11;
	ld.global.u32 	%r15, [%rd14];
	cvt.rn.f32.s32 	%f2, %r15;
	mov.u32 	%r16, _ZZ12sumaMatricesPA32_iS0_S0_S0_E9G_memComp;
	add.s32 	%r17, %r16, %r10;
	add.s32 	%r18, %r17, %r13;
	st.shared.f32 	[%r18], %f2;
	add.s64 	%rd15, %rd6, %rd9;
	add.s64 	%rd16, %rd15, %rd11;
	ld.global.u32 	%r19, [%rd16];
	cvt.rn.f32.s32 	%f3, %r19;
	mov.u32 	%r20, _ZZ12sumaMatricesPA32_iS0_S0_S0_E9B_memComp;
	add.s32 	%r21, %r20, %r10;
	add.s32 	%r22, %r21, %r13;
	st.shared.f32 	[%r22], %f3;
	bar.sync 	0;
	ld.shared.f32 	%f4, [%r14];
	ld.shared.f32 	%f5, [%r18];
	add.f32 	%f6, %f4, %f5;
	ld.shared.f32 	%f7, [%r22];
	add.f32 	%f8, %f6, %f7;
	cvt.rzi.s32.f32 	%r23, %f8;
	add.s64 	%rd17, %rd5, %rd9;
	add.s64 	%rd18, %rd17, %rd11;
	st.global.u32 	[%rd18], %r23;
	bar.sync 	0;
	ret;

}
	// .globl	_Z14matrizVolteadaPA3_iS0_
.visible .entry _Z14matrizVolteadaPA3_iS0_(
	.param .u64 .ptr .align 1 _Z14matrizVolteadaPA3_iS0__param_0,
	.param .u64 .ptr .align 1 _Z14matrizVolteadaPA3_iS0__param_1
)
{
	.reg .pred 	%p<10>;
	.reg .b32 	%r<17>;
	.reg .b64 	%rd<29>;

	ld.param.u64 	%rd3, [_Z14matrizVolteadaPA3_iS0__param_0];
	ld.param.u64 	%rd4, [_Z14matrizVolteadaPA3_iS0__param_1];
	cvta.to.global.u64 	%rd1, %rd4;
	cvta.to.global.u64 	%rd2, %rd3;
	mov.u32 	%r3, %tid.x;
	mov.u32 	%r4, %tid.y;
	mov.u32 	%r5, %ctaid.y;
	shl.b32 	%r6, %r5, 1;
	add.s32 	%r1, %r6, %r4;
	mov.u32 	%r7, %ctaid.x;
	shl.b32 	%r8, %r7, 1;
	add.s32 	%r2, %r8, %r3;
	setp.ne.s32 	%p1, %r1, %r2;
	@%p1 bra 	$L__BB1_2;
	cvt.u64.u32 	%rd21, %r1;
	mul.wide.u32 	%rd22, %r1, 12;
	add.s64 	%rd23, %rd2, %rd22;
	mul.wide.u32 	%rd24, %r1, 4;
	add.s64 	%rd25, %rd23, %rd24;
	ld.global.u32 	%r16, [%rd25];
	neg.s64 	%rd26, %rd21;
	mad.lo.s64 	%rd27, %rd26, 12, %rd1;
	sub.s64 	%rd28, %rd27, %rd24;
	st.global.u32 	[%rd28+32], %r16;
	bra.uni 	$L__BB1_9;
$L__BB1_2:
	setp.eq.s32 	%p2, %r1, 0;
	setp.eq.s32 	%p3, %r2, 2;
	and.pred  	%p4, %p2, %p3;
	@%p4 bra 	$L__BB1_4;
	setp.ne.s32 	%p5, %r1, 2;
	setp.ne.s32 	%p6, %r2, 0;
	or.pred  	%p7, %p5, %p6;
	@%p7 bra 	$L__BB1_5;
$L__BB1_4:
	mul.wide.u32 	%rd13, %r1, 12;
	add.s64 	%rd14, %rd2, %rd13;
	mul.wide.u32 	%rd15, %r2, 4;
	add.s64 	%rd16, %rd14, %rd15;
	ld.global.u32 	%r15, [%rd16];
	mul.wide.u32 	%rd17, %r2, 12;
	add.s64 	%rd18, %rd1, %rd17;
	mul.wide.u32 	%rd19, %r1, 4;
	add.s64 	%rd20, %rd18, %rd19;
	st.global.u32 	[%rd20], %r15;
	bra.uni 	$L__BB1_9;
$L__BB1_5:
	setp.ne.s32 	%p8, %r2, 1;
	@%p8 bra 	$L__BB1_7;
	mul.wide.u32 	%rd9, %r1, 12;
	add.s64 	%rd10, %rd2, %rd9;
	ld.global.u32 	%r12, [%rd10+4];
	add.s32 	%r13, %r1, -2;
	abs.s32 	%r14, %r13;
	mul.wide.u32 	%rd11, %r14, 12;
	add.s64 	%rd12, %rd1, %rd11;
	st.global.u32 	[%rd12+4], %r12;
	bra.uni 	$L__BB1_9;
$L__BB1_7:
	setp.ne.s32 	%p9, %r1, 1;
	@%p9 bra 	$L__BB1_9;
	mul.wide.s32 	%rd5, %r2, 4;
	add.s64 	%rd6, %rd2, %rd5;
	ld.global.u32 	%r9, [%rd6+12];
	add.s32 	%r10, %r2, -2;
	abs.s32 	%r11, %r10;
	mul.wide.s32 	%rd7, %r11, 4;
	add.s64 	%rd8, %rd1, %rd7;
	st.global.u32 	[%rd8+12], %r9;
$L__BB1_9:
	ret;

}
	// .globl	_Z11convolucionPA32_iPA3_iS0_
.visible .entry _Z11convolucionPA32_iPA3_iS0_(
	.param .u64 .ptr .align 1 _Z11convolucionPA32_iPA3_iS0__param_0,
	.param .u64 .ptr .align 1 _Z11convolucionPA32_iPA3_iS0__param_1,
	.param .u64 .ptr .align 1 _Z11convolucionPA32_iPA3_iS0__param_2
)
{
	.reg .pred 	%p<9>;
	.reg .b32 	%r<331>;
	.reg .b64 	%rd<51>;
	// demoted variable
	.shared .align 4 .b8 _ZZ11convolucionPA32_iPA3_iS0_E9a_memComp[16];
	// demoted variable
	.shared .align 4 .b8 _ZZ11convolucionPA32_iPA3_iS0_E17a_derecha_memComp[16];
	// demoted variable
	.shared .align 4 .b8 _ZZ11convolucionPA32_iPA3_iS0_E19a_izquierda_memComp[16];
	// demoted variable
	.shared .align 4 .b8 _ZZ11convolucionPA32_iPA3_iS0_E16a_arriba_memComp[16];
	// demoted variable
	.shared .align 4 .b8 _ZZ11convolucionPA32_iPA3_iS0_E15a_abajo_memComp[16];
	// demoted variable
	.shared .align 4 .b8 _ZZ11convolucionPA32_iPA3_iS0_E24a_arriba_derecha_memComp[16];
	// demoted variable
	.shared .align 4 .b8 _ZZ11convolucionPA32_iPA3_iS0_E26a_arriba_izquierda_memComp[16];
	// demoted variable
	.shared .align 4 .b8 _ZZ11convolucionPA32_iPA3_iS0_E23a_abajo_derecha_memComp[16];
	// demoted variable
	.shared .align 4 .b8 _ZZ11convolucionPA32_iPA3_iS0_E25a_abajo_izquierda_memComp[16];
	ld.param.u64 	%rd6, [_Z11convolucionPA32_iPA3_iS0__param_0];
	ld.param.u64 	%rd7, [_Z11convolucionPA32_iPA3_iS0__param_1];
	ld.param.u64 	%rd8, [_Z11convolucionPA32_iPA3_iS0__param_2];
	cvta.to.global.u64 	%rd1, %rd8;
	cvta.to.global.u64 	%rd2, %rd7;
	cvta.to.global.u64 	%rd3, %rd6;
	mov.u32 	%r1, %tid.x;
	mov.u32 	%r2, %tid.y;
	mov.u32 	%r7, %ctaid.y;
	shl.b32 	%r8, %r7, 1;
	add.s32 	%r3, %r8, %r2;
	mov.u32 	%r9, %ctaid.x;
	shl.b32 	%r10, %r9, 1;
	add.s32 	%r4, %r10, %r1;
	shl.b32 	%r11, %r3, 1;
	add.s32 	%r12, %r11, %r2;
	mul.wide.u32 	%rd9, %r12, 128;
	add.s64 	%rd4, %rd3, %rd9;
	shl.b32 	%r13, %r4, 1;
	add.s32 	%r5, %r13, %r1;
	mul.wide.s32 	%rd10, %r5, 4;
	add.s64 	%rd5, %rd4, %rd10;
	ld.global.u32 	%r14, [%rd5];
	shl.b32 	%r15, %r2, 3;
	mov.u32 	%r16, _ZZ11convolucionPA32_iPA3_iS0_E9a_memComp;
	add.s32 	%r17, %r16, %r15;
	shl.b32 	%r18, %r1, 2;
	add.s32 	%r6, %r17, %r18;
	st.shared.u32 	[%r6], %r14;
	bar.sync 	0;
	setp.eq.s32 	%p1, %r3, 31;
	@%p1 bra 	$L__BB2_7;
	setp.ne.s32 	%p2, %r3, 0;
	@%p2 bra 	$L__BB2_12;
	setp.eq.s32 	%p5, %r4, 31;
	@%p5 bra 	$L__BB2_5;
	setp.ne.s32 	%p6, %r4, 0;
	@%p6 bra 	$L__BB2_6;
	mul.wide.u32 	%rd29, %r2, 128;
	add.s64 	%rd30, %rd3, %rd29;
	mul.wide.u32 	%rd31, %r1, 4;
	add.s64 	%rd32, %rd30, %rd31;
	ld.global.u32 	%r135, [%rd32+4];
	mov.u32 	%r137, _ZZ11convolucionPA32_iPA3_iS0_E17a_derecha_memComp;
	add.s32 	%r138, %r137, %r15;
	add.s32 	%r140, %r138, %r18;
	st.shared.u32 	[%r140], %r135;
	ld.global.u32 	%r141, [%rd32+128];
	mov.u32 	%r142, _ZZ11convolucionPA32_iPA3_iS0_E15a_abajo_memComp;
	add.s32 	%r143, %r142, %r15;
	add.s32 	%r144, %r143, %r18;
	st.shared.u32 	[%r144], %r141;
	ld.global.u32 	%r145, [%rd32+132];
	mov.u32 	%r146, _ZZ11convolucionPA32_iPA3_iS0_E23a_abajo_derecha_memComp;
	add.s32 	%r147, %r146, %r15;
	add.s32 	%r148, %r147, %r18;
	st.shared.u32 	[%r148], %r145;
	bar.sync 	0;
	ld.shared.u32 	%r149, [%r6];
	ld.global.u32 	%r150, [%rd2+16];
	mul.lo.s32 	%r151, %r150, %r149;
	ld.shared.u32 	%r152, [%r140];
	ld.global.u32 	%r153, [%rd2+20];
	mad.lo.s32 	%r154, %r153, %r152, %r151;
	ld.shared.u32 	%r155, [%r144];
	ld.global.u32 	%r156, [%rd2+28];
	mad.lo.s32 	%r157, %r156, %r155, %r154;
	ld.shared.u32 	%r158, [%r148];
	ld.global.u32 	%r159, [%rd2+32];
	mad.lo.s32 	%r160, %r159, %r158, %r157;
	st.global.u32 	[%rd1], %r160;
	bra.uni 	$L__BB2_17;
$L__BB2_5:
	mul.wide.u32 	%rd25, %r2, 128;
	add.s64 	%rd26, %rd3, %rd25;
	mul.wide.u32 	%rd27, %r1, 4;
	add.s64 	%rd28, %rd26, %rd27;
	ld.global.u32 	%r109, [%rd28+244];
	mov.u32 	%r111, _ZZ11convolucionPA32_iPA3_iS0_E19a_izquierda_memComp;
	add.s32 	%r112, %r111, %r15;
	add.s32 	%r114, %r112, %r18;
	st.shared.u32 	[%r114], %r109;
	ld.global.u32 	%r115, [%rd28+376];
	mov.u32 	%r116, _ZZ11convolucionPA32_iPA3_iS0_E15a_abajo_memComp;
	add.s32 	%r117, %r116, %r15;
	add.s32 	%r118, %r117, %r18;
	st.shared.u32 	[%r118], %r115;
	ld.global.u32 	%r119, [%rd28+372];
	mov.u32 	%r120, _ZZ11convolucionPA32_iPA3_iS0_E25a_abajo_izquierda_memComp;
	add.s32 	%r121, %r120, %r15;
	add.s32 	%r122, %r121, %r18;
	st.shared.u32 	[%r122], %r119;
	bar.sync 	0;
	ld.shared.u32 	%r123, [%r6];
	ld.global.u32 	%r124, [%rd2+16];
	mul.lo.s32 	%r125, %r124, %r123;
	ld.shared.u32 	%r126, [%r114];
	ld.global.u32 	%r127, [%rd2+20];
	mad.lo.s32 	%r128, %r127, %r126, %r125;
	ld.shared.u32 	%r129, [%r118];
	ld.global.u32 	%r130, [%rd2+28];
	mad.lo.s32 	%r131, %r130, %r129, %r128;
	ld.shared.u32 	%r132, [%r122];
	ld.global.u32 	%r133, [%rd2+32];
	mad.lo.s32 	%r134, %r133, %r132, %r131;
	st.global.u32 	[%rd1+124], %r134;
	bra.uni 	$L__BB2_17;
$L__BB2_6:
	mul.wide.u32 	%rd33, %r2, 128;
	add.s64 	%rd34, %rd3, %rd33;
	add.s64 	%rd36, %rd34, %rd10;
	ld.global.u32 	%r161, [%rd36+4];
	mov.u32 	%r163, _ZZ11convolucionPA32_iPA3_iS0_E17a_derecha_memComp;
	add.s32 	%r164, %r163, %r15;
	add.s32 	%r166, %r164, %r18;
	st.shared.u32 	[%r166], %r161;
	ld.global.u32 	%r167, [%rd36+-4];
	mov.u32 	%r168, _ZZ11convolucionPA32_iPA3_iS0_E19a_izquierda_memComp;
	add.s32 	%r169, %r168, %r15;
	add.s32 	%r170, %r169, %r18;
	st.shared.u32 	[%r170], %r167;
	ld.global.u32 	%r171, [%rd36+128];
	mov.u32 	%r172, _ZZ11convolucionPA32_iPA3_iS0_E15a_abajo_memComp;
	add.s32 	%r173, %r172, %r15;
	add.s32 	%r174, %r173, %r18;
	st.shared.u32 	[%r174], %r171;
	ld.global.u32 	%r175, [%rd36+132];
	mov.u32 	%r176, _ZZ11convolucionPA32_iPA3_iS0_E23a_abajo_derecha_memComp;
	add.s32 	%r177, %r176, %r15;
	add.s32 	%r178, %r177, %r18;
	st.shared.u32 	[%r178], %r175;
	ld.global.u32 	%r179, [%rd36+124];
	mov.u32 	%r180, _ZZ11convolucionPA32_iPA3_iS0_E25a_abajo_izquierda_memComp;
	add.s32 	%r181, %r180, %r15;
	add.s32 	%r182, %r181, %r18;
	st.shared.u32 	[%r182], %r179;
	bar.sync 	0;
	ld.shared.u32 	%r183, [%r6];
	ld.global.u32 	%r184, [%rd2+16];
	mul.lo.s32 	%r185, %r184, %r183;
	ld.shared.u32 	%r186, [%r166];
	ld.global.u32 	%r187, [%rd2+20];
	ld.shared.u32 	%r188, [%r170];
	ld.shared.u32 	%r189, [%r174];
	ld.global.u32 	%r190, [%rd2+28];
	ld.shared.u32 	%r191, [%r178];
	ld.global.u32 	%r192, [%rd2+32];
	ld.shared.u32 	%r193, [%r182];
	mul.wide.s32 	%rd37, %r4, 4;
	add.s64 	%rd38, %rd1, %rd37;
	add.s32 	%r194, %r193, %r191;
	add.s32 	%r195, %r188, %r186;
	mad.lo.s32 	%r196, %r195, %r187, %r185;
	mad.lo.s32 	%r197, %r190, %r189, %r196;
	mad.lo.s32 	%r198, %r194, %r192, %r197;
	st.global.u32 	[%rd38], %r198;
	bra.uni 	$L__BB2_17;
$L__BB2_7:
	setp.eq.s32 	%p3, %r4, 31;
	@%p3 bra 	$L__BB2_10;
	setp.ne.s32 	%p4, %r4, 0;
	@%p4 bra 	$L__BB2_11;
	mul.wide.u32 	%rd15, %r2, 128;
	add.s64 	%rd16, %rd3, %rd15;
	mul.wide.u32 	%rd17, %r1, 4;
	add.s64 	%rd18, %rd16, %rd17;
	ld.global.u32 	%r45, [%rd18+7940];
	mov.u32 	%r47, _ZZ11convolucionPA32_iPA3_iS0_E17a_derecha_memComp;
	add.s32 	%r48, %r47, %r15;
	add.s32 	%r50, %r48, %r18;
	st.shared.u32 	[%r50], %r45;
	ld.global.u32 	%r51, [%rd18+7808];
	mov.u32 	%r52, _ZZ11convolucionPA32_iPA3_iS0_E16a_arriba_memComp;
	add.s32 	%r53, %r52, %r15;
	add.s32 	%r54, %r53, %r18;
	st.shared.u32 	[%r54], %r51;
	ld.global.u32 	%r55, [%rd18+7812];
	mov.u32 	%r56, _ZZ11convolucionPA32_iPA3_iS0_E24a_arriba_derecha_memComp;
	add.s32 	%r57, %r56, %r15;
	add.s32 	%r58, %r57, %r18;
	st.shared.u32 	[%r58], %r55;
	bar.sync 	0;
	ld.shared.u32 	%r59, [%r6];
	ld.global.u32 	%r60, [%rd2+16];
	mul.lo.s32 	%r61, %r60, %r59;
	ld.shared.u32 	%r62, [%r50];
	ld.global.u32 	%r63, [%rd2+20];
	mad.lo.s32 	%r64, %r63, %r62, %r61;
	ld.shared.u32 	%r65, [%r54];
	ld.global.u32 	%r66, [%rd2+28];
	mad.lo.s32 	%r67, %r66, %r65, %r64;
	ld.shared.u32 	%r68, [%r58];
	ld.global.u32 	%r69, [%rd2+32];
	mad.lo.s32 	%r70, %r69, %r68, %r67;
	st.global.u32 	[%rd1+3968], %r70;
	bra.uni 	$L__BB2_17;
$L__BB2_10:
	mul.wide.u32 	%rd11, %r2, 128;
	add.s64 	%rd12, %rd3, %rd11;
	mul.wide.u32 	%rd13, %r1, 4;
	add.s64 	%rd14, %rd12, %rd13;
	ld.global.u32 	%r19, [%rd14+8180];
	mov.u32 	%r21, _ZZ11convolucionPA32_iPA3_iS0_E19a_izquierda_memComp;
	add.s32 	%r22, %r21, %r15;
	add.s32 	%r24, %r22, %r18;
	st.shared.u32 	[%r24], %r19;
	ld.global.u32 	%r25, [%rd14+8056];
	mov.u32 	%r26, _ZZ11convolucionPA32_iPA3_iS0_E16a_arriba_memComp;
	add.s32 	%r27, %r26, %r15;
	add.s32 	%r28, %r27, %r18;
	st.shared.u32 	[%r28], %r25;
	ld.global.u32 	%r29, [%rd14+8052];
	mov.u32 	%r30, _ZZ11convolucionPA32_iPA3_iS0_E26a_arriba_izquierda_memComp;
	add.s32 	%r31, %r30, %r15;
	add.s32 	%r32, %r31, %r18;
	st.shared.u32 	[%r32], %r29;
	bar.sync 	0;
	ld.shared.u32 	%r33, [%r6];
	ld.global.u32 	%r34, [%rd2+16];
	mul.lo.s32 	%r35, %r34, %r33;
	ld.shared.u32 	%r36, [%r24];
	ld.global.u32 	%r37, [%rd2+20];
	mad.lo.s32 	%r38, %r37, %r36, %r35;
	ld.shared.u32 	%r39, [%r28];
	ld.global.u32 	%r40, [%rd2+28];
	mad.lo.s32 	%r41, %r40, %r39, %r38;
	ld.shared.u32 	%r42, [%r32];
	ld.global.u32 	%r43, [%rd2+32];
	mad.lo.s32 	%r44, %r43, %r42, %r41;
	st.global.u32 	[%rd1+4092], %r44;
	bra.uni 	$L__BB2_17;
$L__BB2_11:
	mul.wide.u32 	%rd19, %r2, 128;
	add.s64 	%rd20, %rd3, %rd19;
	add.s64 	%rd22, %rd20, %rd10;
	ld.global.u32 	%r71, [%rd22+7940];
	mov.u32 	%r73, _ZZ11convolucionPA32_iPA3_iS0_E17a_derecha_memComp;
	add.s32 	%r74, %r73, %r15;
	add.s32 	%r76, %r74, %r18;
	st.shared.u32 	[%r76], %r71;
	ld.global.u32 	%r77, [%rd22+7932];
	mov.u32 	%r78, _ZZ11convolucionPA32_iPA3_iS0_E19a_izquierda_memComp;
	add.s32 	%r79, %r78, %r15;
	add.s32 	%r80, %r79, %r18;
	st.shared.u32 	[%r80], %r77;
	ld.global.u32 	%r81, [%rd22+7808];
	mov.u32 	%r82, _ZZ11convolucionPA32_iPA3_iS0_E16a_arriba_memComp;
	add.s32 	%r83, %r82, %r15;
	add.s32 	%r84, %r83, %r18;
	st.shared.u32 	[%r84], %r81;
	ld.global.u32 	%r85, [%rd22+7812];
	mov.u32 	%r86, _ZZ11convolucionPA32_iPA3_iS0_E24a_arriba_derecha_memComp;
	add.s32 	%r87, %r86, %r15;
	add.s32 	%r88, %r87, %r18;
	st.shared.u32 	[%r88], %r85;
	ld.global.u32 	%r89, [%rd22+7804];
	mov.u32 	%r90, _ZZ11convolucionPA32_iPA3_iS0_E26a_arriba_izquierda_memComp;
	add.s32 	%r91, %r90, %r15;
	add.s32 	%r92, %r91, %r18;
	st.shared.u32 	[%r92], %r89;
	bar.sync 	0;
	ld.shared.u32 	%r93, [%r6];
	ld.global.u32 	%r94, [%rd2+16];
	mul.lo.s32 	%r95, %r94, %r93;
	ld.shared.u32 	%r96, [%r76];
	ld.global.u32 	%r97, [%rd2+20];
	ld.shared.u32 	%r98, [%r80];
	ld.shared.u32 	%r99, [%r84];
	ld.global.u32 	%r100, [%rd2+28];
	ld.shared.u32 	%r101, [%r88];
	ld.global.u32 	%r102, [%rd2+32];
	ld.shared.u32 	%r103, [%r92];
	mul.wide.s32 	%rd23, %r4, 4;
	add.s64 	%rd24, %rd1, %rd23;
	add.s32 	%r104, %r103, %r101;
	add.s32 	%r105, %r98, %r96;
	mad.lo.s32 	%r106, %r105, %r97, %r95;
	mad.lo.s32 	%r107, %r100, %r99, %r106;
	mad.lo.s32 	%r108, %r104, %r102, %r107;
	st.global.u32 	[%rd24+3968], %r108;
	bra.uni 	$L__BB2_17;
$L__BB2_12:
	setp.eq.s32 	%p7, %r4, 31;
	@%p7 bra 	$L__BB2_15;
	setp.ne.s32 	%p8, %r4, 0;
	@%p8 bra 	$L__BB2_16;
	mul.wide.u32 	%rd43, %r1, 4;
	add.s64 	%rd44, %rd4, %rd43;
	ld.global.u32 	%r237, [%rd44+4];
	mov.u32 	%r239, _ZZ11convolucionPA32_iPA3_iS0_E17a_derecha_memComp;
	add.s32 	%r240, %r239, %r15;
	add.s32 	%r242, %r240, %r18;
	st.shared.u32 	[%r242], %r237;
	ld.global.u32 	%r243, [%rd44+-128];
	mov.u32 	%r244, _ZZ11convolucionPA32_iPA3_iS0_E16a_arriba_memComp;
	add.s32 	%r245, %r244, %r15;
	add.s32 	%r246, %r245, %r18;
	st.shared.u32 	[%r246], %r243;
	ld.global.u32 	%r247, [%rd44+-124];
	mov.u32 	%r248, _ZZ11convolucionPA32_iPA3_iS0_E24a_arriba_derecha_memComp;
	add.s32 	%r249, %r248, %r15;
	add.s32 	%r250, %r249, %r18;
	st.shared.u32 	[%r250], %r247;
	ld.global.u32 	%r251, [%rd44+128];
	mov.u32 	%r252, _ZZ11convolucionPA32_iPA3_iS0_E15a_abajo_memComp;
	add.s32 	%r253, %r252, %r15;
	add.s32 	%r254, %r253, %r18;
	st.shared.u32 	[%r254], %r251;
	ld.global.u32 	%r255, [%rd44+132];
	mov.u32 	%r256, _ZZ11convolucionPA32_iPA3_iS0_E23a_abajo_derecha_memComp;
	add.s32 	%r257, %r256, %r15;
	add.s32 	%r258, %r257, %r18;
	st.shared.u32 	[%r258], %r255;
	bar.sync 	0;
	ld.shared.u32 	%r259, [%r6];
	ld.global.u32 	%r260, [%rd2+16];
	mul.lo.s32 	%r261, %r260, %r259;
	ld.shared.u32 	%r262, [%r242];
	ld.global.u32 	%r263, [%rd2+20];
	mad.lo.s32 	%r264, %r263, %r262, %r261;
	ld.shared.u32 	%r265, [%r246];
	ld.global.u32 	%r266, [%rd2+28];
	mad.lo.s32 	%r267, %r266, %r265, %r264;
	ld.shared.u32 	%r268, [%r250];
	ld.global.u32 	%r269, [%rd2+32];
	mad.lo.s32 	%r270, %r269, %r268, %r267;
	ld.shared.u32 	%r271, [%r254];
	mad.lo.s32 	%r272, %r266, %r271, %r270;
	ld.shared.u32 	%r273, [%r258];
	mul.wide.u32 	%rd45, %r3, 128;
	add.s64 	%rd46, %rd1, %rd45;
	mad.lo.s32 	%r274, %r269, %r273, %r272;
	st.global.u32 	[%rd46], %r274;
	bra.uni 	$L__BB2_17;
$L__BB2_15:
	mul.wide.u32 	%rd39, %r1, 4;
	add.s64 	%rd40, %rd4, %rd39;
	ld.global.u32 	%r199, [%rd40+244];
	mov.u32 	%r201, _ZZ11convolucionPA32_iPA3_iS0_E19a_izquierda_memComp;
	add.s32 	%r202, %r201, %r15;
	add.s32 	%r204, %r202, %r18;
	st.shared.u32 	[%r204], %r199;
	ld.global.u32 	%r205, [%rd40+120];
	mov.u32 	%r206, _ZZ11convolucionPA32_iPA3_iS0_E16a_arriba_memComp;
	add.s32 	%r207, %r206, %r15;
	add.s32 	%r208, %r207, %r18;
	st.shared.u32 	[%r208], %r205;
	ld.global.u32 	%r209, [%rd40+116];
	mov.u32 	%r210, _ZZ11convolucionPA32_iPA3_iS0_E26a_arriba_izquierda_memComp;
	add.s32 	%r211, %r210, %r15;
	add.s32 	%r212, %r211, %r18;
	st.shared.u32 	[%r212], %r209;
	ld.global.u32 	%r213, [%rd40+376];
	mov.u32 	%r214, _ZZ11convolucionPA32_iPA3_iS0_E15a_abajo_memComp;
	add.s32 	%r215, %r214, %r15;
	add.s32 	%r216, %r215, %r18;
	st.shared.u32 	[%r216], %r213;
	ld.global.u32 	%r217, [%rd40+372];
	mov.u32 	%r218, _ZZ11convolucionPA32_iPA3_iS0_E25a_abajo_izquierda_memComp;
	add.s32 	%r219, %r218, %r15;
	add.s32 	%r220, %r219, %r18;
	st.shared.u32 	[%r220], %r217;
	bar.sync 	0;
	ld.shared.u32 	%r221, [%r6];
	ld.global.u32 	%r222, [%rd2+16];
	mul.lo.s32 	%r223, %r222, %r221;
	ld.shared.u32 	%r224, [%r204];
	ld.global.u32 	%r225, [%rd2+20];
	mad.lo.s32 	%r226, %r225, %r224, %r223;
	ld.shared.u32 	%r227, [%r208];
	ld.global.u32 	%r228, [%rd2+28];
	mad.lo.s32 	%r229, %r228, %r227, %r226;
	ld.shared.u32 	%r230, [%r212];
	ld.global.u32 	%r231, [%rd2+32];
	mad.lo.s32 	%r232, %r231, %r230, %r229;
	ld.shared.u32 	%r233, [%r216];
	mad.lo.s32 	%r234, %r228, %r233, %r232;
	ld.shared.u32 	%r235, [%r220];
	mul.wide.u32 	%rd41, %r3, 128;
	add.s64 	%rd42, %rd1, %rd41;
	mad.lo.s32 	%r236, %r231, %r235, %r234;
	st.global.u32 	[%rd42+124], %r236;
	bra.uni 	$L__BB2_17;
$L__BB2_16:
	ld.global.u32 	%r275, [%rd5+4];
	mov.u32 	%r277, _ZZ11convolucionPA32_iPA3_iS0_E17a_derecha_memComp;
	add.s32 	%r278, %r277, %r15;
	add.s32 	%r280, %r278, %r18;
	st.shared.u32 	[%r280], %r275;
	ld.global.u32 	%r281, [%rd5+-4];
	mov.u32 	%r282, _ZZ11convolucionPA32_iPA3_iS0_E19a_izquierda_memComp;
	add.s32 	%r283, %r282, %r15;
	add.s32 	%r284, %r283, %r18;
	st.shared.u32 	[%r284], %r281;
	ld.global.u32 	%r285, [%rd5+-128];
	mov.u32 	%r286, _ZZ11convolucionPA32_iPA3_iS0_E16a_arriba_memComp;
	add.s32 	%r287, %r286, %r15;
	add.s32 	%r288, %r287, %r18;
	st.shared.u32 	[%r288], %r285;
	ld.global.u32 	%r289, [%rd5+-124];
	mov.u32 	%r290, _ZZ11convolucionPA32_iPA3_iS0_E24a_arriba_derecha_memComp;
	add.s32 	%r291, %r290, %r15;
	add.s32 	%r292, %r291, %r18;
	st.shared.u32 	[%r292], %r289;
	ld.global.u32 	%r293, [%rd5+-132];
	mov.u32 	%r294, _ZZ11convolucionPA32_iPA3_iS0_E26a_arriba_izquierda_memComp;
	add.s32 	%r295, %r294, %r15;
	add.s32 	%r296, %r295, %r18;
	st.shared.u32 	[%r296], %r293;
	ld.global.u32 	%r297, [%rd5+128];
	mov.u32 	%r298, _ZZ11convolucionPA32_iPA3_iS0_E15a_abajo_memComp;
	add.s32 	%r299, %r298, %r15;
	add.s32 	%r300, %r299, %r18;
	st.shared.u32 	[%r300], %r297;
	ld.global.u32 	%r301, [%rd5+132];
	mov.u32 	%r302, _ZZ11convolucionPA32_iPA3_iS0_E23a_abajo_derecha_memComp;
	add.s32 	%r303, %r302, %r15;
	add.s32 	%r304, %r303, %r18;
	st.shared.u32 	[%r304], %r301;
	ld.global.u32 	%r305, [%rd5+124];
	mov.u32 	%r306, _ZZ11convolucionPA32_iPA3_iS0_E25a_abajo_izquierda_memComp;
	add.s32 	%r307, %r306, %r15;
	add.s32 	%r308, %r307, %r18;
	st.shared.u32 	[%r308], %r305;
	bar.sync 	0;
	ld.shared.u32 	%r309, [%r6];
	ld.global.u32 	%r310, [%rd2+16];
	mul.lo.s32 	%r311, %r310, %r309;
	ld.shared.u32 	%r312, [%r280];
	ld.global.u32 	%r313, [%rd2+20];
	ld.shared.u32 	%r314, [%r284];
	ld.shared.u32 	%r315, [%r288];
	ld.global.u32 	%r316, [%rd2+28];
	ld.shared.u32 	%r317, [%r292];
	ld.global.u32 	%r318, [%rd2+32];
	ld.shared.u32 	%r319, [%r296];
	ld.shared.u32 	%r320, [%r300];
	ld.shared.u32 	%r321, [%r304];
	ld.shared.u32 	%r322, [%r308];
	mul.wide.u32 	%rd47, %r3, 128;
	add.s64 	%rd48, %rd1, %rd47;
	mul.wide.s32 	%rd49, %r4, 4;
	add.s64 	%rd50, %rd48, %rd49;
	add.s32 	%r323, %r322, %r321;
	add.s32 	%r324, %r319, %r317;
	add.s32 	%r325, %r314, %r312;
	mad.lo.s32 	%r326, %r325, %r313, %r311;
	mad.lo.s32 	%r327, %r316, %r315, %r326;
	mad.lo.s32 	%r328, %r324, %r318, %r327;
	mad.lo.s32 	%r329, %r316, %r320, %r328;
	mad.lo.s32 	%r330, %r323, %r318, %r329;
	st.global.u32 	[%rd50], %r330;
$L__BB2_17:
	ret;

}


// ===== COMPILED SASS (sm_100) =====

	.target	sm_100

	.elftype	@"ET_EXEC"


//--------------------- .note.nv.tkinfo           --------------------------
	.section	.note.nv.tkinfo,"",@"SHT_NOTE"
	.sectionflags	@"SHF_NOTE_NV_TKINFO"
	.tkinfo
        /*0018*/ 	.word	0x00000002
        /*0030*/ 	.string	""
        /*0030*/ 	.string	"ptxas"
        /*0030*/ 	.string	"Cuda compilation tools, release 13.0, V13.0.88"
        /*0030*/ 	.string	"Build cuda_13.0.r13.0/compiler.36424714_0"
        /*0030*/ 	.string	"-arch sm_100 -m 64 "



//--------------------- .note.nv.cuinfo           --------------------------
	.section	.note.nv.cuinfo,"",@"SHT_NOTE"
	.sectionflags	@"SHF_NOTE_NV_CUINFO"
        /*0018*/ 	.short	0x0002
        /*001a*/ 	.short	0x0064
        /*001c*/ 	.short	0x0082
	.zero		2


//--------------------- .nv.info                  --------------------------
	.section	.nv.info,"",@"SHT_CUDA_INFO"
	.align	4


	//----- nvinfo : EIATTR_REGCOUNT
	.align		4
        /*0000*/ 	.byte	0x04, 0x2f
        /*0002*/ 	.short	(.L_1 - .L_0)
	.align		4
.L_0:
        /*0004*/ 	.word	index@(_Z12sumaMatricesPA32_iS0_S0_S0_)
        /*0008*/ 	.word	0x00000011


	//----- nvinfo : EIATTR_FRAME_SIZE
	.align		4
.L_1:
        /*000c*/ 	.byte	0x04, 0x11
        /*000e*/ 	.short	(.L_3 - .L_2)
	.align		4
.L_2:
        /*0010*/ 	.word	index@(_Z12sumaMatricesPA32_iS0_S0_S0_)
        /*0014*/ 	.word	0x00000000


	//----- nvinfo : EIATTR_REGCOUNT
	.align		4
.L_3:
        /*0018*/ 	.byte	0x04, 0x2f
        /*001a*/ 	.short	(.L_5 - .L_4)
	.align		4
.L_4:
        /*001c*/ 	.word	index@(_Z14matrizVolteadaPA3_iS0_)
        /*0020*/ 	.word	0x0000000c


	//----- nvinfo : EIATTR_FRAME_SIZE
	.align		4
.L_5:
        /*0024*/ 	.byte	0x04, 0x11
        /*0026*/ 	.short	(.L_7 - .L_6)
	.align		4
.L_6:
        /*0028*/ 	.word	index@(_Z14matrizVolteadaPA3_iS0_)
        /*002c*/ 	.word	0x00000000


	//----- nvinfo : EIATTR_REGCOUNT
	.align		4
.L_7:
        /*0030*/ 	.byte	0x04, 0x2f
        /*0032*/ 	.short	(.L_9 - .L_8)
	.align		4
.L_8:
        /*0034*/ 	.word	index@(_Z11convolucionPA32_iPA3_iS0_)
        /*0038*/ 	.word	0x0000001f


	//----- nvinfo : EIATTR_FRAME_SIZE
	.align		4
.L_9:
        /*003c*/ 	.byte	0x04, 0x11
        /*003e*/ 	.short	(.L_11 - .L_10)
	.align		4
.L_10:
        /*0040*/ 	.word	index@(_Z11convolucionPA32_iPA3_iS0_)
        /*0044*/ 	.word	0x00000000


	//----- nvinfo : EIATTR_MIN_STACK_SIZE
	.align		4
.L_11:
        /*0048*/ 	.byte	0x04, 0x12
        /*004a*/ 	.short	(.L_13 - .L_12)
	.align		4
.L_12:
        /*004c*/ 	.word	index@(_Z11convolucionPA32_iPA3_iS0_)
        /*0050*/ 	.word	0x00000000


	//----- nvinfo : EIATTR_MIN_STACK_SIZE
	.align		4
.L_13:
        /*0054*/ 	.byte	0x04, 0x12
        /*0056*/ 	.short	(.L_15 - .L_14)
	.align		4
.L_14:
        /*0058*/ 	.word	index@(_Z14matrizVolteadaPA3_iS0_)
        /*005c*/ 	.word	0x00000000


	//----- nvinfo : EIATTR_MIN_STACK_SIZE
	.align		4
.L_15:
        /*0060*/ 	.byte	0x04, 0x12
        /*0062*/ 	.short	(.L_17 - .L_16)
	.align		4
.L_16:
        /*0064*/ 	.word	index@(_Z12sumaMatricesPA32_iS0_S0_S0_)
        /*0068*/ 	.word	0x00000000
.L_17:


//--------------------- .nv.compat                --------------------------
	.section	.nv.compat,"",@"SHT_CUDA_COMPAT_INFO"
	.align	4
        /*0000*/ 	.byte	0x02, 0x09, 0x00, 0x00, 0x02, 0x02, 0x01, 0x00, 0x02, 0x05, 0x05, 0x00, 0x03, 0x07, 0x01, 0x01
        /*0010*/ 	.byte	0x02, 0x03, 0x00, 0x00, 0x02, 0x06, 0x01, 0x00, 0x04, 0x0b, 0x08, 0x00, 0x09, 0x00, 0x00, 0x00
        /*0020*/ 	.byte	0x00, 0x00, 0x00, 0x00


//--------------------- .nv.info._Z11convolucionPA32_iPA3_iS0_ --------------------------
	.section	.nv.info._Z11convolucionPA32_iPA3_iS0_,"",@"SHT_CUDA_INFO"
	.sectionflags	@""
	.align	4


	//----- nvinfo : EIATTR_CUDA_API_VERSION
	.align		4
        /*0000*/ 	.byte	0x04, 0x37
        /*0002*/ 	.short	(.L_19 - .L_18)
.L_18:
        /*0004*/ 	.word	0x00000082


	//----- nvinfo : EIATTR_KPARAM_INFO
	.align		4
.L_19:
        /*0008*/ 	.byte	0x04, 0x17
        /*000a*/ 	.short	(.L_21 - .L_20)
.L_20:
        /*000c*/ 	.word	0x00000000
        /*0010*/ 	.short	0x0002
        /*0012*/ 	.short	0x0010
        /*0014*/ 	.byte	0x00, 0xf5, 0x21, 0x00


	//----- nvinfo : EIATTR_KPARAM_INFO
	.align		4
.L_21:
        /*0018*/ 	.byte	0x04, 0x17
        /*001a*/ 	.short	(.L_23 - .L_22)
.L_22:
        /*001c*/ 	.word	0x00000000
        /*0020*/ 	.short	0x0001
        /*0022*/ 	.short	0x0008
        /*0024*/ 	.byte	0x00, 0xf5, 0x21, 0x00


	//----- nvinfo : EIATTR_KPARAM_INFO
	.align		4
.L_23:
        /*0028*/ 	.byte	0x04, 0x17
        /*002a*/ 	.short	(.L_25 - .L_24)
.L_24:
        /*002c*/ 	.word	0x00000000
        /*0030*/ 	.short	0x0000
        /*0032*/ 	.short	0x0000
        /*0034*/ 	.byte	0x00, 0xf5, 0x21, 0x00


	//----- nvinfo : EIATTR_SPARSE_MMA_MASK
	.align		4
.L_25:
        /*0038*/ 	.byte	0x03, 0x50
        /*003a*/ 	.short	0x0000


	//----- nvinfo : EIATTR_MAXREG_COUNT
	.align		4
        /*003c*/ 	.byte	0x03, 0x1b
        /*003e*/ 	.short	0x00ff


	//----- nvinfo : EIATTR_NUM_BARRIERS
	.align		4
        /*0040*/ 	.byte	0x02, 0x4c
        /*0042*/ 	.byte	0x01
	.zero		1


	//----- nvinfo : EIATTR_MERCURY_ISA_VERSION
	.align		4
        /*0044*/ 	.byte	0x03, 0x5f
        /*0046*/ 	.short	0x0101


	//----- nvinfo : EIATTR_VRC_CTA_INIT_COUNT
	.align		4
        /*0048*/ 	.byte	0x02, 0x4a
	.zero		1
	.zero		1


	//----- nvinfo : EIATTR_EXIT_INSTR_OFFSETS
	.align		4
        /*004c*/ 	.byte	0x04, 0x1c
        /*004e*/ 	.short	(.L_27 - .L_26)


	//   ....[0]....
.L_26:
        /*0050*/ 	.word	0x00000420


	//   ....[1]....
        /*0054*/ 	.word	0x00000790


	//   ....[2]....
        /*0058*/ 	.word	0x000009f0


	//   ....[3]....
        /*005c*/ 	.word	0x00000d90


	//   ....[4]....
        /*0060*/ 	.word	0x00001270


	//   ....[5]....
        /*0064*/ 	.word	0x000015d0


	//   ....[6]....
        /*0068*/ 	.word	0x00001870


	//   ....[7]....
        /*006c*/ 	.word	0x00001be0


	//   ....[8]....
        /*0070*/ 	.word	0x00001e40


	//----- nvinfo : EIATTR_CRS_STACK_SIZE
	.align		4
.L_27:
        /*0074*/ 	.byte	0x04, 0x1e
        /*0076*/ 	.short	(.L_29 - .L_28)
.L_28:
        /*0078*/ 	.word	0x00000000


	//----- nvinfo : EIATTR_CBANK_PARAM_SIZE
	.align		4
.L_29:
        /*007c*/ 	.byte	0x03, 0x19
        /*007e*/ 	.short	0x0018


	//----- nvinfo : EIATTR_PARAM_CBANK
	.align		4
        /*0080*/ 	.byte	0x04, 0x0a
        /*0082*/ 	.short	(.L_31 - .L_30)
	.align		4
.L_30:
        /*0084*/ 	.word	index@(.nv.constant0._Z11convolucionPA32_iPA3_iS0_)
        /*0088*/ 	.short	0x0380
        /*008a*/ 	.short	0x0018


	//----- nvinfo : EIATTR_SW_WAR
	.align		4
.L_31:
        /*008c*/ 	.byte	0x04, 0x36
        /*008e*/ 	.short	(.L_33 - .L_32)
.L_32:
        /*0090*/ 	.word	0x00000008
.L_33:


//--------------------- .nv.info._Z14matrizVolteadaPA3_iS0_ --------------------------
	.section	.nv.info._Z14matrizVolteadaPA3_iS0_,"",@"SHT_CUDA_INFO"
	.sectionflags	@""
	.align	4


	//----- nvinfo : EIATTR_CUDA_API_VERSION
	.align		4
        /*0000*/ 	.byte	0x04, 0x37
        /*0002*/ 	.short	(.L_35 - .L_34)
.L_34:
        /*0004*/ 	.word	0x00000082


	//----- nvinfo : EIATTR_KPARAM_INFO
	.align		4
.L_35:
        /*0008*/ 	.byte	0x04, 0x17
        /*000a*/ 	.short	(.L_37 - .L_36)
.L_36:
        /*000c*/ 	.word	0x00000000
        /*0010*/ 	.short	0x0001
        /*0012*/ 	.short	0x0008
        /*0014*/ 	.byte	0x00, 0xf5, 0x21, 0x00


	//----- nvinfo : EIATTR_KPARAM_INFO
	.align		4
.L_37:
        /*0018*/ 	.byte	0x04, 0x17
        /*001a*/ 	.short	(.L_39 - .L_38)
.L_38:
        /*001c*/ 	.word	0x00000000
        /*0020*/ 	.short	0x0000
        /*0022*/ 	.short	0x0000
        /*0024*/ 	.byte	0x00, 0xf5, 0x21, 0x00


	//----- nvinfo : EIATTR_SPARSE_MMA_MASK
	.align		4
.L_39:
        /*0028*/ 	.byte	0x03, 0x50
        /*002a*/ 	.short	0x0000


	//----- nvinfo : EIATTR_MAXREG_COUNT
	.align		4
        /*002c*/ 	.byte	0x03, 0x1b
        /*002e*/ 	.short	0x00ff


	//----- nvinfo : EIATTR_MERCURY_ISA_VERSION
	.align		4
        /*0030*/ 	.byte	0x03, 0x5f
        /*0032*/ 	.short	0x0101


	//----- nvinfo : EIATTR_VRC_CTA_INIT_COUNT
	.align		4
        /*0034*/ 	.byte	0x02, 0x4a
	.zero		1
	.zero		1


	//----- nvinfo : EIATTR_EXIT_INSTR_OFFSETS
	.align		4
        /*0038*/ 	.byte	0x04, 0x1c
        /*003a*/ 	.short	(.L_41 - .L_40)


	//   ....[0]....
.L_40:
        /*003c*/ 	.word	0x00000160


	//   ....[1]....
        /*0040*/ 	.word	0x00000240


	//   ....[2]....
        /*0044*/ 	.word	0x000002f0


	//   ....[3]....
        /*0048*/ 	.word	0x00000310


	//   ....[4]....
        /*004c*/ 	.word	0x000003a0


	//----- nvinfo : EIATTR_CRS_STACK_SIZE
	.align		4
.L_41:
        /*0050*/ 	.byte	0x04, 0x1e
        /*0052*/ 	.short	(.L_43 - .L_42)
.L_42:
        /*0054*/ 	.word	0x00000000


	//----- nvinfo : EIATTR_CBANK_PARAM_SIZE
	.align		4
.L_43:
        /*0058*/ 	.byte	0x03, 0x19
        /*005a*/ 	.short	0x0010


	//----- nvinfo : EIATTR_PARAM_CBANK
	.align		4
        /*005c*/ 	.byte	0x04, 0x0a
        /*005e*/ 	.short	(.L_45 - .L_44)
	.align		4
.L_44:
        /*0060*/ 	.word	index@(.nv.constant0._Z14matrizVolteadaPA3_iS0_)
        /*0064*/ 	.short	0x0380
        /*0066*/ 	.short	0x0010


	//----- nvinfo : EIATTR_SW_WAR
	.align		4
.L_45:
        /*0068*/ 	.byte	0x04, 0x36
        /*006a*/ 	.short	(.L_47 - .L_46)
.L_46:
        /*006c*/ 	.word	0x00000008
.L_47:


//--------------------- .nv.info._Z12sumaMatricesPA32_iS0_S0_S0_ --------------------------
	.section	.nv.info._Z12sumaMatricesPA32_iS0_S0_S0_,"",@"SHT_CUDA_INFO"
	.sectionflags	@""
	.align	4


	//----- nvinfo : EIATTR_CUDA_API_VERSION
	.align		4
        /*0000*/ 	.byte	0x04, 0x37
        /*0002*/ 	.short	(.L_49 - .L_48)
.L_48:
        /*0004*/ 	.word	0x00000082


	//----- nvinfo : EIATTR_KPARAM_INFO
	.align		4
.L_49:
        /*0008*/ 	.byte	0x04, 0x17
        /*000a*/ 	.short	(.L_51 - .L_50)
.L_50:
        /*000c*/ 	.word	0x00000000
        /*0010*/ 	.short	0x0003
        /*0012*/ 	.short	0x0018
        /*0014*/ 	.byte	0x00, 0xf5, 0x21, 0x00


	//----- nvinfo : EIATTR_KPARAM_INFO
	.align		4
.L_51:
        /*0018*/ 	.byte	0x04, 0x17
        /*001a*/ 	.short	(.L_53 - .L_52)
.L_52:
        /*001c*/ 	.word	0x00000000
        /*0020*/ 	.short	0x0002
        /*0022*/ 	.short	0x0010
        /*0024*/ 	.byte	0x00, 0xf5, 0x21, 0x00


	//----- nvinfo : EIATTR_KPARAM_INFO
	.align		4
.L_53:
        /*0028*/ 	.byte	0x04, 0x17
        /*002a*/ 	.short	(.L_55 - .L_54)
.L_54:
        /*002c*/ 	.word	0x00000000
        /*0030*/ 	.short	0x0001
        /*0032*/ 	.short	0x0008
        /*0034*/ 	.byte	0x00, 0xf5, 0x21, 0x00


	//----- nvinfo : EIATTR_KPARAM_INFO
	.align		4
.L_55:
        /*0038*/ 	.byte	0x04, 0x17
        /*003a*/ 	.short	(.L_57 - .L_56)
.L_56:
        /*003c*/ 	.word	0x00000000
        /*0040*/ 	.short	0x0000
        /*0042*/ 	.short	0x0000
        /*0044*/ 	.byte	0x00, 0xf5, 0x21, 0x00


	//----- nvinfo : EIATTR_SPARSE_MMA_MASK
	.align		4
.L_57:
        /*0048*/ 	.byte	0x03, 0x50
        /*004a*/ 	.short	0x0000


	//----- nvinfo : EIATTR_MAXREG_COUNT
	.align		4
        /*004c*/ 	.byte	0x03, 0x1b
        /*004e*/ 	.short	0x00ff


	//----- nvinfo : EIATTR_NUM_BARRIERS
	.align		4
        /*0050*/ 	.byte	0x02, 0x4c
        /*0052*/ 	.byte	0x01
	.zero		1


	//----- nvinfo : EIATTR_MERCURY_ISA_VERSION
	.align		4
        /*0054*/ 	.byte	0x03, 0x5f
        /*0056*/ 	.short	0x0101


	//----- nvinfo : EIATTR_VRC_CTA_INIT_COUNT
	.align		4
        /*0058*/ 	.byte	0x02, 0x4a
	.zero		1
	.zero		1


	//----- nvinfo : EIATTR_EXIT_INSTR_OFFSETS
	.align		4
        /*005c*/ 	.byte	0x04, 0x1c
        /*005e*/ 	.short	(.L_59 - .L_58)


	//   ....[0]....
.L_58:
        /*0060*/ 	.word	0x00000330


	//----- nvinfo : EIATTR_CBANK_PARAM_SIZE
	.align		4
.L_59:
        /*0064*/ 	.byte	0x03, 0x19
        /*0066*/ 	.short	0x0020


	//----- nvinfo : EIATTR_PARAM_CBANK
	.align		4
        /*0068*/ 	.byte	0x04, 0x0a
        /*006a*/ 	.short	(.L_61 - .L_60)
	.align		4
.L_60:
        /*006c*/ 	.word	index@(.nv.constant0._Z12sumaMatricesPA32_iS0_S0_S0_)
        /*0070*/ 	.short	0x0380
        /*0072*/ 	.short	0x0020


	//----- nvinfo : EIATTR_SW_WAR
	.align		4
.L_61:
        /*0074*/ 	.byte	0x04, 0x36
        /*0076*/ 	.short	(.L_63 - .L_62)
.L_62:
        /*0078*/ 	.word	0x00000008
.L_63:


//--------------------- .nv.callgraph             --------------------------
	.section	.nv.callgraph,"",@"SHT_CUDA_CALLGRAPH"
	.align	4
	.sectionentsize	8
	.align		4
        /*0000*/ 	.word	0x00000000
	.align		4
        /*0004*/ 	.word	0xffffffff
	.align		4
        /*0008*/ 	.word	0x00000000
	.align		4
        /*000c*/ 	.word	0xfffffffe
	.align		4
        /*0010*/ 	.word	0x00000000
	.align		4
        /*0014*/ 	.word	0xfffffffd
	.align		4
        /*0018*/ 	.word	0x00000000
	.align		4
        /*001c*/ 	.word	0xfffffffc


//--------------------- .text._Z11convolucionPA32_iPA3_iS0_ --------------------------
	.section	.text._Z11convolucionPA32_iPA3_iS0_,"ax",@progbits
	.align	128
        .global         _Z11convolucionPA32_iPA3_iS0_
        .type           _Z11convolucionPA32_iPA3_iS0_,@function
        .size           _Z11convolucionPA32_iPA3_iS0_,(.L_x_14 - _Z11convolucionPA32_iPA3_iS0_)
        .other          _Z11convolucionPA32_iPA3_iS0_,@"STO_CUDA_ENTRY STV_DEFAULT"
_Z11convolucionPA32_iPA3_iS0_:
.text._Z11convolucionPA32_iPA3_iS0_:
[----:B------:R-:W-:Y:S01]  /*0000*/  LDC R1, c[0x0][0x37c] ;  /* 0x0000df00ff017b82 */ /* 0x000fe20000000800 */
[----:B------:R-:W0:Y:S07]  /*0010*/  S2R R6, SR_TID.Y ;  /* 0x0000000000067919 */ /* 0x000e2e0000002200 */
[----:B------:R-:W1:Y:S01]  /*0020*/  LDC.64 R10, c[0x0][0x380] ;  /* 0x0000e000ff0a7b82 */ /* 0x000e620000000a00 */
[----:B------:R-:W2:Y:S01]  /*0030*/  LDCU.64 UR10, c[0x0][0x358] ;  /* 0x00006b00ff0a77ac */ /* 0x000ea20008000a00 */
[----:B------:R-:W0:Y:S01]  /*0040*/  S2R R5, SR_CTAID.Y ;  /* 0x0000000000057919 */ /* 0x000e220000002600 */
[----:B------:R-:W3:Y:S01]  /*0050*/  S2R R7, SR_TID.X ;  /* 0x0000000000077919 */ /* 0x000ee20000002100 */
[----:B------:R-:W3:Y:S01]  /*0060*/  S2R R4, SR_CTAID.X ;  /* 0x0000000000047919 */ /* 0x000ee20000002500 */
[----:B0-----:R-:W-:-:S05]  /*0070*/  LEA R5, R5, R6, 0x1 ;  /* 0x0000000605057211 */ /* 0x001fca00078e08ff */
[----:B------:R-:W-:Y:S01]  /*0080*/  IMAD R9, R5, 0x2, R6 ;  /* 0x0000000205097824 */ /* 0x000fe200078e0206 */
[----:B---3--:R-:W-:-:S03]  /*0090*/  LEA R4, R4, R7, 0x1 ;  /* 0x0000000704047211 */ /* 0x008fc600078e08ff */
[----:B-1----:R-:W-:-:S04]  /*00a0*/  IMAD.WIDE.U32 R8, R9, 0x80, R10 ;  /* 0x0000008009087825 */ /* 0x002fc800078e000a */
[----:B------:R-:W-:-:S04]  /*00b0*/  IMAD R13, R4, 0x2, R7 ;  /* 0x00000002040d7824 */ /* 0x000fc800078e0207 */
[----:B------:R-:W-:-:S05]  /*00c0*/  IMAD.WIDE R2, R13, 0x4, R8 ;  /* 0x000000040d027825 */ /* 0x000fca00078e0208 */
[----:B--2---:R-:W2:Y:S01]  /*00d0*/  LDG.E R15, desc[UR10][R2.64] ;  /* 0x0000000a020f7981 */ /* 0x004ea2000c1e1900 */
[----:B------:R-:W0:Y:S01]  /*00e0*/  S2UR UR15, SR_CgaCtaId ;  /* 0x00000000000f79c3 */ /* 0x000e220000008800 */
[----:B------:R-:W-:Y:S01]  /*00f0*/  UMOV UR14, 0x400 ;  /* 0x00000400000e7882 */ /* 0x000fe20000000000 */
[----:B------:R-:W-:Y:S01]  /*0100*/  ISETP.NE.AND P0, PT, R5, 0x1f, PT ;  /* 0x0000001f0500780c */ /* 0x000fe20003f05270 */
[----:B0-----:R-:W-:-:S06]  /*0110*/  ULEA UR4, UR15, UR14, 0x18 ;  /* 0x0000000e0f047291 */ /* 0x001fcc000f8ec0ff */
[----:B------:R-:W-:-:S04]  /*0120*/  LEA R0, R6, UR4, 0x3 ;  /* 0x0000000406007c11 */ /* 0x000fc8000f8e18ff */
[----:B------:R-:W-:-:S05]  /*0130*/  LEA R0, R7, R0, 0x2 ;  /* 0x0000000007007211 */ /* 0x000fca00078e10ff */
[----:B--2---:R0:W-:Y:S01]  /*0140*/  STS [R0], R15 ;  /* 0x0000000f00007388 */ /* 0x0041e20000000800 */
[----:B------:R-:W-:Y:S06]  /*0150*/  BAR.SYNC.DEFER_BLOCKING 0x0 ;  /* 0x0000000000007b1d */ /* 0x000fec0000010000 */
[----:B------:R-:W-:Y:S05]  /*0160*/  @!P0 BRA `(.L_x_0) ;  /* 0x00000014001c8947 */ /* 0x000fea0003800000 */
[----:B------:R-:W-:-:S13]  /*0170*/  ISETP.NE.AND P0, PT, R5, RZ, PT ;  /* 0x000000ff0500720c */ /* 0x000fda0003f05270 */
[----:B------:R-:W-:Y:S05]  /*0180*/  @P0 BRA `(.L_x_1) ;  /* 0x00000008001c0947 */ /* 0x000fea0003800000 */
[----:B------:R-:W-:-:S13]  /*0190*/  ISETP.NE.AND P0, PT, R4, 0x1f, PT ;  /* 0x0000001f0400780c */ /* 0x000fda0003f05270 */
[----:B------:R-:W-:Y:S05]  /*01a0*/  @!P0 BRA `(.L_x_2) ;  /* 0x00000004007c8947 */ /* 0x000fea0003800000 */
[----:B------:R-:W-:-:S13]  /*01b0*/  ISETP.NE.AND P0, PT, R4, RZ, PT ;  /* 0x000000ff0400720c */ /* 0x000fda0003f05270 */
[----:B------:R-:W-:Y:S05]  /*01c0*/  @P0 BRA `(.L_x_3) ;  /* 0x0000000000980947 */ /* 0x000fea0003800000 */
[----:B------:R-:W-:-:S04]  /*01d0*/  IMAD.WIDE.U32 R2, R6, 0x80, R10 ;  /* 0x0000008006027825 */ /* 0x000fc800078e000a */
[----:B------:R-:W-:-:S05]  /*01e0*/  IMAD.WIDE.U32 R4, R7, 0x4, R2 ;  /* 0x0000000407047825 */ /* 0x000fca00078e0002 */
[----:B------:R-:W2:Y:S04]  /*01f0*/  LDG.E R8, desc[UR10][R4.64+0x4] ;  /* 0x0000040a04087981 */ /* 0x000ea8000c1e1900 */
[----:B------:R-:W3:Y:S04]  /*0200*/  LDG.E R11, desc[UR10][R4.64+0x80] ;  /* 0x0000800a040b7981 */ /* 0x000ee8000c1e1900 */
[----:B------:R-:W4:Y:S01]  /*0210*/  LDG.E R13, desc[UR10][R4.64+0x84] ;  /* 0x0000840a040d7981 */ /* 0x000f22000c1e1900 */
[----:B------:R-:W-:Y:S01]  /*0220*/  UIADD3 UR4, UPT, UPT, UR14, 0x10, URZ ;  /* 0x000000100e047890 */ /* 0x000fe2000fffe0ff */
[----:B------:R-:W1:Y:S01]  /*0230*/  LDC.64 R2, c[0x0][0x388] ;  /* 0x0000e200ff027b82 */ /* 0x000e620000000a00 */
[----:B------:R-:W-:-:S02]  /*0240*/  UIADD3 UR5, UPT, UPT, UR14, 0x40, URZ ;  /* 0x000000400e057890 */ /* 0x000fc4000fffe0ff */
[----:B------:R-:W-:Y:S02]  /*0250*/  UIADD3 UR6, UPT, UPT, UR14, 0x70, URZ ;  /* 0x000000700e067890 */ /* 0x000fe4000fffe0ff */
[----:B------:R-:W-:Y:S02]  /*0260*/  ULEA UR4, UR15, UR4, 0x18 ;  /* 0x000000040f047291 */ /* 0x000fe4000f8ec0ff */
[----:B------:R-:W-:Y:S02]  /*0270*/  ULEA UR5, UR15, UR5, 0x18 ;  /* 0x000000050f057291 */ /* 0x000fe4000f8ec0ff */
[----:B------:R-:W-:Y:S02]  /*0280*/  ULEA UR6, UR15, UR6, 0x18 ;  /* 0x000000060f067291 */ /* 0x000fe4000f8ec0ff */
[C---:B------:R-:W-:Y:S02]  /*0290*/  LEA R10, R6.reuse, UR4, 0x3 ;  /* 0x00000004060a7c11 */ /* 0x040fe4000f8e18ff */
[----:B------:R-:W-:-:S02]  /*02a0*/  LEA R12, R6, UR5, 0x3 ;  /* 0x00000005060c7c11 */ /* 0x000fc4000f8e18ff */
[----:B------:R-:W-:Y:S01]  /*02b0*/  LEA R6, R6, UR6, 0x3 ;  /* 0x0000000606067c11 */ /* 0x000fe2000f8e18ff */
[C---:B------:R-:W-:Y:S01]  /*02c0*/  IMAD R9, R7.reuse, 0x4, R10 ;  /* 0x0000000407097824 */ /* 0x040fe200078e020a */
[C---:B------:R-:W-:Y:S01]  /*02d0*/  LEA R12, R7.reuse, R12, 0x2 ;  /* 0x0000000c070c7211 */ /* 0x040fe200078e10ff */
[----:B------:R-:W-:Y:S05]  /*02e0*/  WARPSYNC.ALL ;  /* 0x0000000000007948 */ /* 0x000fea0003800000 */
[----:B------:R-:W-:Y:S01]  /*02f0*/  IMAD R6, R7, 0x4, R6 ;  /* 0x0000000407067824 */ /* 0x000fe200078e0206 */
[----:B--2---:R-:W-:Y:S04]  /*0300*/  STS [R9], R8 ;  /* 0x0000000809007388 */ /* 0x004fe80000000800 */
[----:B---3--:R-:W-:Y:S04]  /*0310*/  STS [R12], R11 ;  /* 0x0000000b0c007388 */ /* 0x008fe80000000800 */
[----:B----4-:R-:W-:Y:S01]  /*0320*/  STS [R6], R13 ;  /* 0x0000000d06007388 */ /* 0x010fe20000000800 */
[----:B------:R-:W-:Y:S06]  /*0330*/  BAR.SYNC.DEFER_BLOCKING 0x0 ;  /* 0x0000000000007b1d */ /* 0x000fec0000010000 */
[----:B-1----:R-:W2:Y:S04]  /*0340*/  LDG.E R7, desc[UR10][R2.64+0x10] ;  /* 0x0000100a02077981 */ /* 0x002ea8000c1e1900 */
[----:B------:R-:W3:Y:S04]  /*0350*/  LDG.E R14, desc[UR10][R2.64+0x14] ;  /* 0x0000140a020e7981 */ /* 0x000ee8000c1e1900 */
[----:B0-----:R-:W4:Y:S04]  /*0360*/  LDG.E R15, desc[UR10][R2.64+0x1c] ;  /* 0x00001c0a020f7981 */ /* 0x001f28000c1e1900 */
[----:B------:R-:W5:Y:S01]  /*0370*/  LDG.E R17, desc[UR10][R2.64+0x20] ;  /* 0x0000200a02117981 */ /* 0x000f62000c1e1900 */
[----:B------:R-:W0:Y:S03]  /*0380*/  LDC.64 R4, c[0x0][0x390] ;  /* 0x0000e400ff047b82 */ /* 0x000e260000000a00 */
[----:B------:R-:W2:Y:S04]  /*0390*/  LDS R0, [R0] ;  /* 0x0000000000007984 */ /* 0x000ea80000000800 */
[----:B------:R-:W3:Y:S04]  /*03a0*/  LDS R10, [R9] ;  /* 0x00000000090a7984 */ /* 0x000ee80000000800 */
[----:B------:R-:W4:Y:S04]  /*03b0*/  LDS R8, [R12] ;  /* 0x000000000c087984 */ /* 0x000f280000000800 */
[----:B------:R-:W5:Y:S01]  /*03c0*/  LDS R16, [R6] ;  /* 0x0000000006107984 */ /* 0x000f620000000800 */
[----:B--2---:R-:W-:-:S04]  /*03d0*/  IMAD R7, R0, R7, RZ ;  /* 0x0000000700077224 */ /* 0x004fc800078e02ff */
[----:B---3--:R-:W-:-:S04]  /*03e0*/  IMAD R7, R10, R14, R7 ;  /* 0x0000000e0a077224 */ /* 0x008fc800078e0207 */
[----:B----4-:R-:W-:-:S04]  /*03f0*/  IMAD R7, R8, R15, R7 ;  /* 0x0000000f08077224 */ /* 0x010fc800078e0207 */
[----:B-----5:R-:W-:-:S05]  /*0400*/  IMAD R7, R16, R17, R7 ;  /* 0x0000001110077224 */ /* 0x020fca00078e0207 */
[----:B0-----:R-:W-:Y:S01]  /*0410*/  STG.E desc[UR10][R4.64], R7 ;  /* 0x0000000704007986 */ /* 0x001fe2000c10190a */
[----:B------:R-:W-:Y:S05]  /*0420*/  EXIT ;  /* 0x000000000000794d */ /* 0x000fea0003800000 */
.L_x_3:
[----:B------:R-:W-:-:S04]  /*0430*/  IMAD.WIDE.U32 R8, R6, 0x80, R10 ;  /* 0x0000008006087825 */ /* 0x000fc800078e000a */
[----:B------:R-:W-:-:S05]  /*0440*/  IMAD.WIDE R8, R13, 0x4, R8 ;  /* 0x000000040d087825 */ /* 0x000fca00078e0208 */
[----:B------:R-:W2:Y:S04]  /*0450*/  LDG.E R5, desc[UR10][R8.64+0x4] ;  /* 0x0000040a08057981 */ /* 0x000ea8000c1e1900 */
[----:B------:R-:W3:Y:S04]  /*0460*/  LDG.E R10, desc[UR10][R8.64+-0x4] ;  /* 0xfffffc0a080a7981 */ /* 0x000ee8000c1e1900 */
[----:B------:R-:W4:Y:S04]  /*0470*/  LDG.E R11, desc[UR10][R8.64+0x80] ;  /* 0x0000800a080b7981 */ /* 0x000f28000c1e1900 */
[----:B------:R-:W5:Y:S04]  /*0480*/  LDG.E R12, desc[UR10][R8.64+0x84] ;  /* 0x0000840a080c7981 */ /* 0x000f68000c1e1900 */
[----:B------:R1:W5:Y:S01]  /*0490*/  LDG.E R13, desc[UR10][R8.64+0x7c] ;  /* 0x00007c0a080d7981 */ /* 0x000362000c1e1900 */
[----:B------:R-:W-:Y:S01]  /*04a0*/  UIADD3 UR6, UPT, UPT, UR14, 0x10, URZ ;  /* 0x000000100e067890 */ /* 0x000fe2000fffe0ff */
[----:B------:R-:W0:Y:S01]  /*04b0*/  LDC.64 R2, c[0x0][0x388] ;  /* 0x0000e200ff027b82 */ /* 0x000e220000000a00 */
[----:B------:R-:W-:-:S02]  /*04c0*/  UIADD3 UR4, UPT, UPT, UR14, 0x20, URZ ;  /* 0x000000200e047890 */ /* 0x000fc4000fffe0ff */
[----:B------:R-:W-:Y:S02]  /*04d0*/  UIADD3 UR7, UPT, UPT, UR14, 0x40, URZ ;  /* 0x000000400e077890 */ /* 0x000fe4000fffe0ff */
[----:B------:R-:W-:Y:S02]  /*04e0*/  UIADD3 UR8, UPT, UPT, UR14, 0x70, URZ ;  /* 0x000000700e087890 */ /* 0x000fe4000fffe0ff */
[----:B------:R-:W-:Y:S02]  /*04f0*/  UIADD3 UR5, UPT, UPT, UR14, 0x80, URZ ;  /* 0x000000800e057890 */ /* 0x000fe4000fffe0ff */
[----:B------:R-:W-:Y:S02]  /*0500*/  ULEA UR6, UR15, UR6, 0x18 ;  /* 0x000000060f067291 */ /* 0x000fe4000f8ec0ff */
[----:B------:R-:W-:Y:S02]  /*0510*/  ULEA UR4, UR15, UR4, 0x18 ;  /* 0x000000040f047291 */ /* 0x000fe4000f8ec0ff */
[----:B------:R-:W-:-:S02]  /*0520*/  ULEA UR7, UR15, UR7, 0x18 ;  /* 0x000000070f077291 */ /* 0x000fc4000f8ec0ff */
[----:B------:R-:W-:Y:S01]  /*0530*/  ULEA UR8, UR15, UR8, 0x18 ;  /* 0x000000080f087291 */ /* 0x000fe2000f8ec0ff */
[C---:B------:R-:W-:Y:S01]  /*0540*/  LEA R14, R6.reuse, UR6, 0x3 ;  /* 0x00000006060e7c11 */ /* 0x040fe2000f8e18ff */
[----:B------:R-:W-:Y:S01]  /*0550*/  ULEA UR5, UR15, UR5, 0x18 ;  /* 0x000000050f057291 */ /* 0x000fe2000f8ec0ff */
[C---:B-1----:R-:W-:Y:S02]  /*0560*/  LEA R8, R6.reuse, UR4, 0x3 ;  /* 0x0000000406087c11 */ /* 0x042fe4000f8e18ff */
[C---:B------:R-:W-:Y:S02]  /*0570*/  LEA R16, R6.reuse, UR7, 0x3 ;  /* 0x0000000706107c11 */ /* 0x040fe4000f8e18ff */
[C---:B------:R-:W-:Y:S02]  /*0580*/  LEA R22, R6.reuse, UR8, 0x3 ;  /* 0x0000000806167c11 */ /* 0x040fe4000f8e18ff */
[----:B------:R-:W-:Y:S01]  /*0590*/  LEA R6, R6, UR5, 0x3 ;  /* 0x0000000506067c11 */ /* 0x000fe2000f8e18ff */
[C---:B------:R-:W-:Y:S01]  /*05a0*/  IMAD R20, R7.reuse, 0x4, R16 ;  /* 0x0000000407147824 */ /* 0x040fe200078e0210 */
[C---:B------:R-:W-:Y:S01]  /*05b0*/  LEA R18, R7.reuse, R14, 0x2 ;  /* 0x0000000e07127211 */ /* 0x040fe200078e10ff */
[----:B------:R-:W-:Y:S05]  /*05c0*/  WARPSYNC.ALL ;  /* 0x0000000000007948 */ /* 0x000fea0003800000 */
[----:B------:R-:W-:-:S02]  /*05d0*/  LEA R9, R7, R8, 0x2 ;  /* 0x0000000807097211 */ /* 0x000fc400078e10ff */
[C---:B------:R-:W-:Y:S02]  /*05e0*/  LEA R21, R7.reuse, R22, 0x2 ;  /* 0x0000001607157211 */ /* 0x040fe400078e10ff */
[----:B------:R-:W-:Y:S02]  /*05f0*/  LEA R8, R7, R6, 0x2 ;  /* 0x0000000607087211 */ /* 0x000fe400078e10ff */
[----:B------:R-:W1:Y:S01]  /*0600*/  LDC.64 R6, c[0x0][0x390] ;  /* 0x0000e400ff067b82 */ /* 0x000e620000000a00 */
[----:B--2---:R-:W-:Y:S04]  /*0610*/  STS [R18], R5 ;  /* 0x0000000512007388 */ /* 0x004fe80000000800 */
[----:B---3--:R-:W-:Y:S04]  /*0620*/  STS [R9], R10 ;  /* 0x0000000a09007388 */ /* 0x008fe80000000800 */
[----:B----4-:R-:W-:Y:S04]  /*0630*/  STS [R20], R11 ;  /* 0x0000000b14007388 */ /* 0x010fe80000000800 */
[----:B-----5:R-:W-:Y:S04]  /*0640*/  STS [R21], R12 ;  /* 0x0000000c15007388 */ /* 0x020fe80000000800 */
[----:B------:R-:W-:Y:S01]  /*0650*/  STS [R8], R13 ;  /* 0x0000000d08007388 */ /* 0x000fe20000000800 */
[----:B------:R-:W-:Y:S06]  /*0660*/  BAR.SYNC.DEFER_BLOCKING 0x0 ;  /* 0x0000000000007b1d */ /* 0x000fec0000010000 */
[----:B0-----:R-:W2:Y:S04]  /*0670*/  LDG.E R15, desc[UR10][R2.64+0x10] ;  /* 0x0000100a020f7981 */ /* 0x001ea8000c1e1900 */
[----:B------:R-:W3:Y:S04]  /*0680*/  LDG.E R14, desc[UR10][R2.64+0x14] ;  /* 0x0000140a020e7981 */ /* 0x000ee8000c1e1900 */
[----:B------:R-:W4:Y:S04]  /*0690*/  LDG.E R16, desc[UR10][R2.64+0x1c] ;  /* 0x00001c0a02107981 */ /* 0x000f28000c1e1900 */
[----:B------:R-:W5:Y:S01]  /*06a0*/  LDG.E R17, desc[UR10][R2.64+0x20] ;  /* 0x0000200a02117981 */ /* 0x000f62000c1e1900 */
[----:B-1----:R-:W-:-:S03]  /*06b0*/  IMAD.WIDE R6, R4, 0x4, R6 ;  /* 0x0000000404067825 */ /* 0x002fc600078e0206 */
[----:B------:R-:W-:Y:S04]  /*06c0*/  LDS R5, [R18] ;  /* 0x0000000012057984 */ /* 0x000fe80000000800 */
[----:B------:R-:W0:Y:S04]  /*06d0*/  LDS R10, [R9] ;  /* 0x00000000090a7984 */ /* 0x000e280000000800 */
[----:B------:R-:W-:Y:S04]  /*06e0*/  LDS R0, [R0] ;  /* 0x0000000000007984 */ /* 0x000fe80000000800 */
[----:B------:R-:W-:Y:S04]  /*06f0*/  LDS R12, [R21] ;  /* 0x00000000150c7984 */ /* 0x000fe80000000800 */
[----:B------:R-:W1:Y:S04]  /*0700*/  LDS R19, [R8] ;  /* 0x0000000008137984 */ /* 0x000e680000000800 */
[----:B------:R-:W4:Y:S01]  /*0710*/  LDS R11, [R20] ;  /* 0x00000000140b7984 */ /* 0x000f220000000800 */
[----:B0-----:R-:W-:Y:S01]  /*0720*/  IMAD.IADD R5, R5, 0x1, R10 ;  /* 0x0000000105057824 */ /* 0x001fe200078e020a */
[----:B-1----:R-:W-:Y:S01]  /*0730*/  IADD3 R12, PT, PT, R12, R19, RZ ;  /* 0x000000130c0c7210 */ /* 0x002fe20007ffe0ff */
[----:B--2---:R-:W-:-:S04]  /*0740*/  IMAD R15, R0, R15, RZ ;  /* 0x0000000f000f7224 */ /* 0x004fc800078e02ff */
[----:B---3--:R-:W-:-:S04]  /*0750*/  IMAD R5, R14, R5, R15 ;  /* 0x000000050e057224 */ /* 0x008fc800078e020f */
[----:B----4-:R-:W-:-:S04]  /*0760*/  IMAD R5, R11, R16, R5 ;  /* 0x000000100b057224 */ /* 0x010fc800078e0205 */
[----:B-----5:R-:W-:-:S05]  /*0770*/  IMAD R5, R17, R12, R5 ;  /* 0x0000000c11057224 */ /* 0x020fca00078e0205 */
[----:B------:R-:W-:Y:S01]  /*0780*/  STG.E desc[UR10][R6.64], R5 ;  /* 0x0000000506007986 */ /* 0x000fe2000c10190a */
[----:B------:R-:W-:Y:S05]  /*0790*/  EXIT ;  /* 0x000000000000794d */ /* 0x000fea0003800000 */
.L_x_2:
        /* <DEDUP_REMOVED lines=15> */
[----:B------:R-:W-:Y:S05]  /*0890*/  WARPSYNC.ALL ;  /* 0x0000000000007948 */ /* 0x000fea0003800000 */
[C---:B0-----:R-:W-:Y:S01]  /*08a0*/  LEA R15, R7.reuse, R12, 0x2 ;  /* 0x0000000c070f7211 */ /* 0x041fe200078e10ff */
[C---:B------:R-:W-:Y:S01]  /*08b0*/  IMAD R14, R7.reuse, 0x4, R14 ;  /* 0x00000004070e7824 */ /* 0x040fe200078e020e */
[----:B------:R-:W-:-:S03]  /*08c0*/  LEA R17, R7, R6, 0x2 ;  /* 0x0000000607117211 */ /* 0x000fc600078e10ff */
[----:B--2---:R-:W-:Y:S04]  /*08d0*/  STS [R15], R4 ;  /* 0x000000040f007388 */ /* 0x004fe80000000800 */
[----:B---3--:R0:W-:Y:S04]  /*08e0*/  STS [R14], R5 ;  /* 0x000000050e007388 */ /* 0x0081e80000000800 */
[----:B----4-:R-:W-:Y:S01]  /*08f0*/  STS [R17], R8 ;  /* 0x0000000811007388 */ /* 0x010fe20000000800 */
[----:B------:R-:W-:Y:S06]  /*0900*/  BAR.SYNC.DEFER_BLOCKING 0x0 ;  /* 0x0000000000007b1d */ /* 0x000fec0000010000 */
[----:B-1----:R-:W2:Y:S04]  /*0910*/  LDG.E R7, desc[UR10][R2.64+0x10] ;  /* 0x0000100a02077981 */ /* 0x002ea8000c1e1900 */
[----:B------:R-:W3:Y:S04]  /*0920*/  LDG.E R9, desc[UR10][R2.64+0x14] ;  /* 0x0000140a02097981 */ /* 0x000ee8000c1e1900 */
[----:B------:R-:W4:Y:S04]  /*0930*/  LDG.E R10, desc[UR10][R2.64+0x1c] ;  /* 0x00001c0a020a7981 */ /* 0x000f28000c1e1900 */
[----:B------:R-:W5:Y:S01]  /*0940*/  LDG.E R12, desc[UR10][R2.64+0x20] ;  /* 0x0000200a020c7981 */ /* 0x000f62000c1e1900 */
[----:B0-----:R-:W0:Y:S03]  /*0950*/  LDC.64 R4, c[0x0][0x390] ;  /* 0x0000e400ff047b82 */ /* 0x001e260000000a00 */
        /* <DEDUP_REMOVED lines=10> */
.L_x_1:
[----:B------:R-:W-:-:S13]  /*0a00*/  ISETP.NE.AND P0, PT, R4, 0x1f, PT ;  /* 0x0000001f0400780c */ /* 0x000fda0003f05270 */
[----:B------:R-:W-:Y:S05]  /*0a10*/  @!P0 BRA `(.L_x_4) ;  /* 0x0000000800188947 */ /* 0x000fea0003800000 */
[----:B------:R-:W-:-:S13]  /*0a20*/  ISETP.NE.AND P0, PT, R4, RZ, PT ;  /* 0x000000ff0400720c */ /* 0x000fda0003f05270 */
[----:B------:R-:W-:Y:S05]  /*0a30*/  @P0 BRA `(.L_x_5) ;  /* 0x0000000000d80947 */ /* 0x000fea0003800000 */
[----:B------:R-:W-:-:S05]  /*0a40*/  IMAD.WIDE.U32 R8, R7, 0x4, R8 ;  /* 0x0000000407087825 */ /* 0x000fca00078e0008 */
        /* <DEDUP_REMOVED lines=19> */
[C---:B------:R-:W-:Y:S01]  /*0b80*/  LEA R18, R6.reuse, UR7, 0x3 ;  /* 0x0000000706127c11 */ /* 0x040fe2000f8e18ff */
[C---:B------:R-:W-:Y:S01]  /*0b90*/  IMAD R9, R7.reuse, 0x4, R8 ;  /* 0x0000000407097824 */ /* 0x040fe200078e0208 */
[----:B------:R-:W-:Y:S01]  /*0ba0*/  LEA R6, R6, UR8, 0x3 ;  /* 0x0000000806067c11 */ /* 0x000fe2000f8e18ff */
[----:B------:R-:W-:Y:S05]  /*0bb0*/  WARPSYNC.ALL ;  /* 0x0000000000007948 */ /* 0x000fea0003800000 */
[C---:B------:R-:W-:Y:S01]  /*0bc0*/  LEA R19, R7.reuse, R16, 0x2 ;  /* 0x0000001007137211 */ /* 0x040fe200078e10ff */
[C---:B------:R-:W-:Y:S01]  /*0bd0*/  IMAD R21, R7.reuse, 0x4, R6 ;  /* 0x0000000407157824 */ /* 0x040fe200078e0206 */
[----:B------:R-:W-:-:S02]  /*0be0*/  LEA R12, R7, R12, 0x2 ;  /* 0x0000000c070c7211 */ /* 0x000fc400078e10ff */
        /* <DEDUP_REMOVED lines=12> */
[----:B-1----:R-:W-:-:S03]  /*0cb0*/  IMAD.WIDE.U32 R6, R5, 0x80, R6 ;  /* 0x0000008005067825 */ /* 0x002fc600078e0006 */
[----:B------:R-:W2:Y:S04]  /*0cc0*/  LDS R0, [R0] ;  /* 0x0000000000007984 */ /* 0x000ea80000000800 */
[----:B------:R-:W3:Y:S04]  /*0cd0*/  LDS R4, [R19] ;  /* 0x0000000013047984 */ /* 0x000ee80000000800 */
[----:B------:R-:W4:Y:S04]  /*0ce0*/  LDS R9, [R9] ;  /* 0x0000000009097984 */ /* 0x000f280000000800 */
[----:B------:R-:W5:Y:S04]  /*0cf0*/  LDS R11, [R12] ;  /* 0x000000000c0b7984 */ /* 0x000f680000000800 */
[----:B------:R-:W0:Y:S04]  /*0d00*/  LDS R10, [R18] ;  /* 0x00000000120a7984 */ /* 0x000e280000000800 */
[----:B------:R-:W1:Y:S01]  /*0d10*/  LDS R13, [R21] ;  /* 0x00000000150d7984 */ /* 0x000e620000000800 */
[----:B--2---:R-:W-:-:S04]  /*0d20*/  IMAD R15, R0, R15, RZ ;  /* 0x0000000f000f7224 */ /* 0x004fc800078e02ff */
[----:B---3--:R-:W-:-:S04]  /*0d30*/  IMAD R4, R4, R8, R15 ;  /* 0x0000000804047224 */ /* 0x008fc800078e020f */
[----:B----4-:R-:W-:-:S04]  /*0d40*/  IMAD R4, R9, R16, R4 ;  /* 0x0000001009047224 */ /* 0x010fc800078e0204 */
[----:B-----5:R-:W-:-:S04]  /*0d50*/  IMAD R11, R11, R17, R4 ;  /* 0x000000110b0b7224 */ /* 0x020fc800078e0204 */
[----:B0-----:R-:W-:-:S04]  /*0d60*/  IMAD R10, R16, R10, R11 ;  /* 0x0000000a100a7224 */ /* 0x001fc800078e020b */
[----:B-1----:R-:W-:-:S05]  /*0d70*/  IMAD R13, R17, R13, R10 ;  /* 0x0000000d110d7224 */ /* 0x002fca00078e020a */
[----:B------:R-:W-:Y:S01]  /*0d80*/  STG.E desc[UR10][R6.64], R13 ;  /* 0x0000000d06007986 */ /* 0x000fe2000c10190a */
[----:B------:R-:W-:Y:S05]  /*0d90*/  EXIT ;  /* 0x000000000000794d */ /* 0x000fea0003800000 */
.L_x_5:
[----:B------:R-:W2:Y:S04]  /*0da0*/  LDG.E R12, desc[UR10][R2.64+0x4] ;  /* 0x0000040a020c7981 */ /* 0x000ea8000c1e1900 */
[----:B------:R-:W3:Y:S04]  /*0db0*/  LDG.E R13, desc[UR10][R2.64+-0x4] ;  /* 0xfffffc0a020d7981 */ /* 0x000ee8000c1e1900 */
[----:B------:R-:W4:Y:S04]  /*0dc0*/  LDG.E R21, desc[UR10][R2.64+-0x80] ;  /* 0xffff800a02157981 */ /* 0x000f28000c1e1900 */
[----:B------:R-:W5:Y:S04]  /*0dd0*/  LDG.E R19, desc[UR10][R2.64+-0x7c] ;  /* 0xffff840a02137981 */ /* 0x000f68000c1e1900 */
[----:B------:R-:W5:Y:S04]  /*0de0*/  LDG.E R20, desc[UR10][R2.64+-0x84] ;  /* 0xffff7c0a02147981 */ /* 0x000f68000c1e1900 */
[----:B------:R-:W5:Y:S04]  /*0df0*/  LDG.E R18, desc[UR10][R2.64+0x80] ;  /* 0x0000800a02127981 */ /* 0x000f68000c1e1900 */
[----:B------:R-:W5:Y:S04]  /*0e00*/  LDG.E R17, desc[UR10][R2.64+0x84] ;  /* 0x0000840a02117981 */ /* 0x000f68000c1e1900 */
[----:B------:R1:W5:Y:S01]  /*0e10*/  LDG.E R24, desc[UR10][R2.64+0x7c] ;  /* 0x00007c0a02187981 */ /* 0x000362000c1e1900 */
[----:B------:R-:W-:-:S02]  /*0e20*/  UIADD3 UR5, UPT, UPT, UR14, 0x10, URZ ;  /* 0x000000100e057890 */ /* 0x000fc4000fffe0ff */
[----:B------:R-:W-:Y:S02]  /*0e30*/  UIADD3 UR6, UPT, UPT, UR14, 0x20, URZ ;  /* 0x000000200e067890 */ /* 0x000fe4000fffe0ff */
[----:B------:R-:W-:Y:S02]  /*0e40*/  UIADD3 UR7, UPT, UPT, UR14, 0x30, URZ ;  /* 0x000000300e077890 */ /* 0x000fe4000fffe0ff */
[----:B------:R-:W-:Y:S02]  /*0e50*/  UIADD3 UR8, UPT, UPT, UR14, 0x50, URZ ;  /* 0x000000500e087890 */ /* 0x000fe4000fffe0ff */
[----:B------:R-:W-:Y:S01]  /*0e60*/  UIADD3 UR4, UPT, UPT, UR14, 0x60, URZ ;  /* 0x000000600e047890 */ /* 0x000fe2000fffe0ff */
[----:B-1----:R-:W1:Y:S01]  /*0e70*/  LDC.64 R2, c[0x0][0x388] ;  /* 0x0000e200ff027b82 */ /* 0x002e620000000a00 */
[----:B------:R-:W-:Y:S02]  /*0e80*/  UIADD3 UR9, UPT, UPT, UR14, 0x40, URZ ;  /* 0x000000400e097890 */ /* 0x000fe4000fffe0ff */
[----:B------:R-:W-:-:S02]  /*0e90*/  ULEA UR5, UR15, UR5, 0x18 ;  /* 0x000000050f057291 */ /* 0x000fc4000f8ec0ff */
[----:B------:R-:W-:Y:S02]  /*0ea0*/  UIADD3 UR12, UPT, UPT, UR14, 0x70, URZ ;  /* 0x000000700e0c7890 */ /* 0x000fe4000fffe0ff */
[----:B------:R-:W-:Y:S02]  /*0eb0*/  UIADD3 UR13, UPT, UPT, UR14, 0x80, URZ ;  /* 0x000000800e0d7890 */ /* 0x000fe4000fffe0ff */
[----:B------:R-:W-:Y:S01]  /*0ec0*/  ULEA UR6, UR15, UR6, 0x18 ;  /* 0x000000060f067291 */ /* 0x000fe2000f8ec0ff */
[C---:B------:R-:W-:Y:S01]  /*0ed0*/  LEA R8, R6.reuse, UR5, 0x3 ;  /* 0x0000000506087c11 */ /* 0x040fe2000f8e18ff */
[----:B------:R-:W-:Y:S02]  /*0ee0*/  ULEA UR7, UR15, UR7, 0x18 ;  /* 0x000000070f077291 */ /* 0x000fe4000f8ec0ff */
[----:B------:R-:W-:Y:S01]  /*0ef0*/  ULEA UR8, UR15, UR8, 0x18 ;  /* 0x000000080f087291 */ /* 0x000fe2000f8ec0ff */
[----:B------:R-:W-:Y:S01]  /*0f00*/  LEA R23, R7, R8, 0x2 ;  /* 0x0000000807177211 */ /* 0x000fe200078e10ff */
[----:B------:R-:W-:Y:S01]  /*0f10*/  ULEA UR4, UR15, UR4, 0x18 ;  /* 0x000000040f047291 */ /* 0x000fe2000f8ec0ff */
[C---:B------:R-:W-:Y:S01]  /*0f20*/  LEA R22, R6.reuse, UR6, 0x3 ;  /* 0x0000000606167c11 */ /* 0x040fe2000f8e18ff */
[----:B------:R-:W-:Y:S01]  /*0f30*/  ULEA UR9, UR15, UR9, 0x18 ;  /* 0x000000090f097291 */ /* 0x000fe2000f8ec0ff */
[C---:B------:R-:W-:Y:S01]  /*0f40*/  LEA R14, R6.reuse, UR7, 0x3 ;  /* 0x00000007060e7c11 */ /* 0x040fe2000f8e18ff */
[----:B------:R-:W-:Y:S01]  /*0f50*/  ULEA UR12, UR15, UR12, 0x18 ;  /* 0x0000000c0f0c7291 */ /* 0x000fe2000f8ec0ff */
[C---:B------:R-:W-:Y:S01]  /*0f60*/  LEA R16, R6.reuse, UR8, 0x3 ;  /* 0x0000000806107c11 */ /* 0x040fe2000f8e18ff */
[----:B------:R-:W-:Y:S01]  /*0f70*/  ULEA UR13, UR15, UR13, 0x18 ;  /* 0x0000000d0f0d7291 */ /* 0x000fe2000f8ec0ff */
[----:B------:R-:W-:-:S02]  /*0f80*/  LEA R10, R6, UR4, 0x3 ;  /* 0x00000004060a7c11 */ /* 0x000fc4000f8e18ff */
[C---:B------:R-:W-:Y:S02]  /*0f90*/  LEA R26, R6.reuse, UR9, 0x3 ;  /* 0x00000009061a7c11 */ /* 0x040fe4000f8e18ff */
[C---:B------:R-:W-:Y:S02]  /*0fa0*/  LEA R28, R6.reuse, UR12, 0x3 ;  /* 0x0000000c061c7c11 */ /* 0x040fe4000f8e18ff */
[----:B0-----:R-:W-:Y:S01]  /*0fb0*/  LEA R15, R6, UR13, 0x3 ;  /* 0x0000000d060f7c11 */ /* 0x001fe2000f8e18ff */
[C---:B------:R-:W-:Y:S01]  /*0fc0*/  IMAD R6, R7.reuse, 0x4, R14 ;  /* 0x0000000407067824 */ /* 0x040fe200078e020e */
[C---:B------:R-:W-:Y:S01]  /*0fd0*/  LEA R22, R7.reuse, R22, 0x2 ;  /* 0x0000001607167211 */ /* 0x040fe200078e10ff */
[C---:B------:R-:W-:Y:S01]  /*0fe0*/  IMAD R9, R7.reuse, 0x4, R26 ;  /* 0x0000000407097824 */ /* 0x040fe200078e021a */
[C---:B------:R-:W-:Y:S01]  /*0ff0*/  LEA R8, R7.reuse, R16, 0x2 ;  /* 0x0000001007087211 */ /* 0x040fe200078e10ff */
[----:B------:R-:W-:Y:S05]  /*1000*/  WARPSYNC.ALL ;  /* 0x0000000000007948 */ /* 0x000fea0003800000 */
[----:B------:R-:W-:-:S02]  /*1010*/  LEA R11, R7, R10, 0x2 ;  /* 0x0000000a070b7211 */ /* 0x000fc400078e10ff */
[C---:B------:R-:W-:Y:S02]  /*1020*/  LEA R10, R7.reuse, R28, 0x2 ;  /* 0x0000001c070a7211 */ /* 0x040fe400078e10ff */
[----:B------:R-:W-:Y:S01]  /*1030*/  LEA R7, R7, R15, 0x2 ;  /* 0x0000000f07077211 */ /* 0x000fe200078e10ff */
[----:B--2---:R-:W-:Y:S04]  /*1040*/  STS [R23], R12 ;  /* 0x0000000c17007388 */ /* 0x004fe80000000800 */
[----:B---3--:R0:W-:Y:S04]  /*1050*/  STS [R22], R13 ;  /* 0x0000000d16007388 */ /* 0x0081e80000000800 */
[----:B----4-:R-:W-:Y:S04]  /*1060*/  STS [R6], R21 ;  /* 0x0000001506007388 */ /* 0x010fe80000000800 */
[----:B-----5:R-:W-:Y:S01]  /*1070*/  STS [R8], R19 ;  /* 0x0000001308007388 */ /* 0x020fe20000000800 */
[----:B0-----:R-:W0:Y:S03]  /*1080*/  LDC.64 R12, c[0x0][0x390] ;  /* 0x0000e400ff0c7b82 */ /* 0x001e260000000a00 */
[----:B------:R-:W-:Y:S04]  /*1090*/  STS [R11], R20 ;  /* 0x000000140b007388 */ /* 0x000fe80000000800 */
[----:B------:R-:W-:Y:S04]  /*10a0*/  STS [R9], R18 ;  /* 0x0000001209007388 */ /* 0x000fe80000000800 */
[----:B------:R-:W-:Y:S04]  /*10b0*/  STS [R10], R17 ;  /* 0x000000110a007388 */ /* 0x000fe80000000800 */
[----:B------:R-:W-:Y:S01]  /*10c0*/  STS [R7], R24 ;  /* 0x0000001807007388 */ /* 0x000fe20000000800 */
[----:B------:R-:W-:Y:S06]  /*10d0*/  BAR.SYNC.DEFER_BLOCKING 0x0 ;  /* 0x0000000000007b1d */ /* 0x000fec0000010000 */
[----:B-1----:R-:W2:Y:S04]  /*10e0*/  LDG.E R25, desc[UR10][R2.64+0x10] ;  /* 0x0000100a02197981 */ /* 0x002ea8000c1e1900 */
[----:B------:R-:W3:Y:S04]  /*10f0*/  LDG.E R16, desc[UR10][R2.64+0x14] ;  /* 0x0000140a02107981 */ /* 0x000ee8000c1e1900 */
[----:B------:R-:W4:Y:S04]  /*1100*/  LDG.E R15, desc[UR10][R2.64+0x1c] ;  /* 0x00001c0a020f7981 */ /* 0x000f28000c1e1900 */
[----:B------:R1:W5:Y:S01]  /*1110*/  LDG.E R14, desc[UR10][R2.64+0x20] ;  /* 0x0000200a020e7981 */ /* 0x000362000c1e1900 */
[----:B0-----:R-:W-:-:S03]  /*1120*/  IMAD.WIDE.U32 R12, R5, 0x80, R12 ;  /* 0x00000080050c7825 */ /* 0x001fc600078e000c */
[----:B------:R-:W-:Y:S01]  /*1130*/  LDS R23, [R23] ;  /* 0x0000000017177984 */ /* 0x000fe20000000800 */
[----:B------:R-:W-:-:S03]  /*1140*/  IMAD.WIDE R4, R4, 0x4, R12 ;  /* 0x0000000404047825 */ /* 0x000fc600078e020c */
[----:B------:R-:W1:Y:S04]  /*1150*/  LDS R22, [R22] ;  /* 0x0000000016167984 */ /* 0x000e680000000800 */
[----:B------:R-:W-:Y:S04]  /*1160*/  LDS R0, [R0] ;  /* 0x0000000000007984 */ /* 0x000fe80000000800 */
[----:B------:R-:W-:Y:S04]  /*1170*/  LDS R8, [R8] ;  /* 0x0000000008087984 */ /* 0x000fe80000000800 */
[----:B------:R-:W0:Y:S04]  /*1180*/  LDS R11, [R11] ;  /* 0x000000000b0b7984 */ /* 0x000e280000000800 */
[----:B------:R-:W4:Y:S04]  /*1190*/  LDS R6, [R6] ;  /* 0x0000000006067984 */ /* 0x000f280000000800 */
[----:B------:R-:W-:Y:S04]  /*11a0*/  LDS R10, [R10] ;  /* 0x000000000a0a7984 */ /* 0x000fe80000000800 */
[----:B------:R-:W5:Y:S04]  /*11b0*/  LDS R7, [R7] ;  /* 0x0000000007077984 */ /* 0x000f680000000800 */
[----:B------:R-:W5:Y:S01]  /*11c0*/  LDS R18, [R9] ;  /* 0x0000000009127984 */ /* 0x000f620000000800 */
[----:B-1----:R-:W-:Y:S01]  /*11d0*/  IMAD.IADD R2, R23, 0x1, R22 ;  /* 0x0000000117027824 */ /* 0x002fe200078e0216 */
[----:B0-----:R-:W-:Y:S01]  /*11e0*/  IADD3 R3, PT, PT, R8, R11, RZ ;  /* 0x0000000b08037210 */ /* 0x001fe20007ffe0ff */
[----:B--2---:R-:W-:-:S04]  /*11f0*/  IMAD R25, R0, R25, RZ ;  /* 0x0000001900197224 */ /* 0x004fc800078e02ff */
[----:B---3--:R-:W-:-:S04]  /*1200*/  IMAD R2, R16, R2, R25 ;  /* 0x0000000210027224 */ /* 0x008fc800078e0219 */
[----:B----4-:R-:W-:-:S04]  /*1210*/  IMAD R2, R6, R15, R2 ;  /* 0x0000000f06027224 */ /* 0x010fc800078e0202 */
[----:B-----5:R-:W-:Y:S01]  /*1220*/  IMAD R2, R14, R3, R2 ;  /* 0x000000030e027224 */ /* 0x020fe200078e0202 */
[----:B------:R-:W-:-:S03]  /*1230*/  IADD3 R3, PT, PT, R10, R7, RZ ;  /* 0x000000070a037210 */ /* 0x000fc60007ffe0ff */
[----:B------:R-:W-:-:S04]  /*1240*/  IMAD R2, R15, R18, R2 ;  /* 0x000000120f027224 */ /* 0x000fc800078e0202 */
[----:B------:R-:W-:-:S05]  /*1250*/  IMAD R3, R14, R3, R2 ;  /* 0x000000030e037224 */ /* 0x000fca00078e0202 */
[----:B------:R-:W-:Y:S01]  /*1260*/  STG.E desc[UR10][R4.64], R3 ;  /* 0x0000000304007986 */ /* 0x000fe2000c10190a */
[----:B------:R-:W-:Y:S05]  /*1270*/  EXIT ;  /* 0x000000000000794d */ /* 0x000fea0003800000 */
.L_x_4:
        /* <DEDUP_REMOVED lines=11> */
[----:B------:R-:W-:Y:S02]  /*1330*/  ULEA UR4, UR15, UR4, 0x18 ;  /* 0x000000040f047291 */ /* 0x000fe4000f8ec0ff */
[----:B------:R-:W-:Y:S02]  /*1340*/  UIADD3 UR8, UPT, UPT, UR14, 0x80, URZ ;  /* 0x000000800e087890 */ /* 0x000fe4000fffe0ff */
[----:B------:R-:W-:Y:S02]  /*1350*/  ULEA UR5, UR15, UR5, 0x18 ;  /* 0x000000050f057291 */ /* 0x000fe4000f8ec0ff */
[----:B------:R-:W-:Y:S01]  /*1360*/  ULEA UR6, UR15, UR6, 0x18 ;  /* 0x000000060f067291 */ /* 0x000fe2000f8ec0ff */
[----:B-1----:R-:W-:Y:S01]  /*1370*/  LEA R2, R6, UR4, 0x3 ;  /* 0x0000000406027c11 */ /* 0x002fe2000f8e18ff */
[----:B------:R-:W-:-:S02]  /*1380*/  ULEA UR7, UR15, UR7, 0x18 ;  /* 0x000000070f077291 */ /* 0x000fc4000f8ec0ff */
[----:B------:R-:W-:Y:S01]  /*1390*/  ULEA UR8, UR15, UR8, 0x18 ;  /* 0x000000080f087291 */ /* 0x000fe2000f8ec0ff */
[C---:B------:R-:W-:Y:S01]  /*13a0*/  LEA R14, R6.reuse, UR5, 0x3 ;  /* 0x00000005060e7c11 */ /* 0x040fe2000f8e18ff */
[C---:B------:R-:W-:Y:S01]  /*13b0*/  IMAD R17, R7.reuse, 0x4, R2 ;  /* 0x0000000407117824 */ /* 0x040fe200078e0202 */
[C---:B------:R-:W-:Y:S01]  /*13c0*/  LEA R16, R6.reuse, UR6, 0x3 ;  /* 0x0000000606107c11 */ /* 0x040fe2000f8e18ff */
[----:B------:R-:W1:Y:S01]  /*13d0*/  LDC.64 R2, c[0x0][0x390] ;  /* 0x0000e400ff027b82 */ /* 0x000e620000000a00 */
[C---:B------:R-:W-:Y:S02]  /*13e0*/  LEA R20, R6.reuse, UR7, 0x3 ;  /* 0x0000000706147c11 */ /* 0x040fe4000f8e18ff */
[----:B------:R-:W-:Y:S01]  /*13f0*/  LEA R6, R6, UR8, 0x3 ;  /* 0x0000000806067c11 */ /* 0x000fe2000f8e18ff */
[----:B------:R-:W-:Y:S05]  /*1400*/  WARPSYNC.ALL ;  /* 0x0000000000007948 */ /* 0x000fea0003800000 */
[C---:B------:R-:W-:Y:S01]  /*1410*/  LEA R19, R7.reuse, R14, 0x2 ;  /* 0x0000000e07137211 */ /* 0x040fe200078e10ff */
[C---:B------:R-:W-:Y:S01]  /*1420*/  IMAD R21, R7.reuse, 0x4, R20 ;  /* 0x0000000407157824 */ /* 0x040fe200078e0214 */
[----:B------:R-:W-:-:S02]  /*1430*/  LEA R18, R7, R16, 0x2 ;  /* 0x0000001007127211 */ /* 0x000fc400078e10ff */
[----:B------:R-:W-:Y:S01]  /*1440*/  LEA R20, R7, R6, 0x2 ;  /* 0x0000000607147211 */ /* 0x000fe200078e10ff */
        /* <DEDUP_REMOVED lines=25> */
.L_x_0:
        /* <DEDUP_REMOVED lines=42> */
.L_x_7:
        /* <DEDUP_REMOVED lines=17> */
[C---:B-1----:R-:W-:Y:S01]  /*1990*/  LEA R10, R6.reuse, UR4, 0x3 ;  /* 0x00000004060a7c11 */ /* 0x042fe2000f8e18ff */
[----:B------:R-:W-:Y:S01]  /*19a0*/  ULEA UR8, UR15, UR8, 0x18 ;  /* 0x000000080f087291 */ /* 0x000fe2000f8ec0ff */
[C---:B------:R-:W-:Y:S02]  /*19b0*/  LEA R14, R6.reuse, UR5, 0x3 ;  /* 0x00000005060e7c11 */ /* 0x040fe4000f8e18ff */
[C---:B------:R-:W-:Y:S02]  /*19c0*/  LEA R18, R6.reuse, UR6, 0x3 ;  /* 0x0000000606127c11 */ /* 0x040fe4000f8e18ff */
[C---:B------:R-:W-:Y:S01]  /*19d0*/  LEA R20, R6.reuse, UR7, 0x3 ;  /* 0x0000000706147c11 */ /* 0x040fe2000f8e18ff */
[C---:B------:R-:W-:Y:S01]  /*19e0*/  IMAD R16, R7.reuse, 0x4, R14 ;  /* 0x0000000407107824 */ /* 0x040fe200078e020e */
[----:B------:R-:W-:Y:S01]  /*19f0*/  LEA R6, R6, UR8, 0x3 ;  /* 0x0000000806067c11 */ /* 0x000fe2000f8e18ff */
[----:B------:R-:W-:Y:S05]  /*1a00*/  WARPSYNC.ALL ;  /* 0x0000000000007948 */ /* 0x000fea0003800000 */
[----:B------:R-:W-:-:S02]  /*1a10*/  LEA R19, R7, R10, 0x2 ;  /* 0x0000000a07137211 */ /* 0x000fc400078e10ff */
[C---:B------:R-:W-:Y:S02]  /*1a20*/  LEA R18, R7.reuse, R18, 0x2 ;  /* 0x0000001207127211 */ /* 0x040fe400078e10ff */
[C---:B------:R-:W-:Y:S01]  /*1a30*/  LEA R21, R7.reuse, R20, 0x2 ;  /* 0x0000001407157211 */ /* 0x040fe200078e10ff */
[----:B------:R-:W-:Y:S01]  /*1a40*/  IMAD R20, R7, 0x4, R6 ;  /* 0x0000000407147824 */ /* 0x000fe200078e0206 */
[----:B--2---:R-:W-:Y:S04]  /*1a50*/  STS [R19], R2 ;  /* 0x0000000213007388 */ /* 0x004fe80000000800 */
[----:B---3--:R1:W-:Y:S04]  /*1a60*/  STS [R16], R3 ;  /* 0x0000000310007388 */ /* 0x0083e80000000800 */
[----:B----4-:R-:W-:Y:S04]  /*1a70*/  STS [R18], R5 ;  /* 0x0000000512007388 */ /* 0x010fe80000000800 */
[----:B-----5:R-:W-:Y:S01]  /*1a80*/  STS [R21], R12 ;  /* 0x0000000c15007388 */ /* 0x020fe20000000800 */
[----:B-1----:R-:W1:Y:S03]  /*1a90*/  LDC.64 R2, c[0x0][0x390] ;  /* 0x0000e400ff027b82 */ /* 0x002e660000000a00 */
[----:B------:R-:W-:Y:S05]  /*1aa0*/  STS [R20], R13 ;  /* 0x0000000d14007388 */ /* 0x000fea0000000800 */
        /* <DEDUP_REMOVED lines=12> */
[----:B0-----:R-:W-:-:S02]  /*1b70*/  IADD3 R6, PT, PT, R6, R11, RZ ;  /* 0x0000000b06067210 */ /* 0x001fc40007ffe0ff */
[----:B-1----:R-:W-:Y:S01]  /*1b80*/  IADD3 R12, PT, PT, R12, R17, RZ ;  /* 0x000000110c0c7210 */ /* 0x002fe20007ffe0ff */
[----:B--2---:R-:W-:-:S04]  /*1b90*/  IMAD R7, R0, R7, RZ ;  /* 0x0000000700077224 */ /* 0x004fc800078e02ff */
[----:B---3--:R-:W-:-:S04]  /*1ba0*/  IMAD R6, R10, R6, R7 ;  /* 0x000000060a067224 */ /* 0x008fc800078e0207 */
[----:B----4-:R-:W-:-:S04]  /*1bb0*/  IMAD R5, R5, R14, R6 ;  /* 0x0000000e05057224 */ /* 0x010fc800078e0206 */
[----:B-----5:R-:W-:-:S05]  /*1bc0*/  IMAD R5, R15, R12, R5 ;  /* 0x0000000c0f057224 */ /* 0x020fca00078e0205 */
[----:B------:R-:W-:Y:S01]  /*1bd0*/  STG.E desc[UR10][R2.64+0xf80], R5 ;  /* 0x000f800502007986 */ /* 0x000fe2000c10190a */
[----:B------:R-:W-:Y:S05]  /*1be0*/  EXIT ;  /* 0x000000000000794d */ /* 0x000fea0003800000 */
.L_x_6:
        /* <DEDUP_REMOVED lines=15> */
[C---:B0-----:R-:W-:Y:S01]  /*1ce0*/  IMAD R15, R7.reuse, 0x4, R12 ;  /* 0x00000004070f7824 */ /* 0x041fe200078e020c */
[C---:B------:R-:W-:Y:S01]  /*1cf0*/  LEA R14, R7.reuse, R14, 0x2 ;  /* 0x0000000e070e7211 */ /* 0x040fe200078e10ff */
[----:B------:R-:W-:Y:S05]  /*1d00*/  WARPSYNC.ALL ;  /* 0x0000000000007948 */ /* 0x000fea0003800000 */
[----:B------:R-:W-:Y:S01]  /*1d10*/  LEA R17, R7, R6, 0x2 ;  /* 0x0000000607117211 */ /* 0x000fe200078e10ff */
        /* <DEDUP_REMOVED lines=19> */
.L_x_8:
[----:B------:R-:W-:-:S00]  /*1e50*/  BRA `(.L_x_8) ;  /* 0xfffffffc00fc7947 */ /* 0x000fc0000383ffff */
[----:B------:R-:W-:-:S00]  /*1e60*/  NOP ;  /* 0x0000000000007918 */ /* 0x000fc00000000000 */
        /* <DEDUP_REMOVED lines=9> */
.L_x_14:


//--------------------- .text._Z14matrizVolteadaPA3_iS0_ --------------------------
	.section	.text._Z14matrizVolteadaPA3_iS0_,"ax",@progbits
	.align	128
        .global         _Z14matrizVolteadaPA3_iS0_
        .type           _Z14matrizVolteadaPA3_iS0_,@function
        .size           _Z14matrizVolteadaPA3_iS0_,(.L_x_15 - _Z14matrizVolteadaPA3_iS0_)
        .other          _Z14matrizVolteadaPA3_iS0_,@"STO_CUDA_ENTRY STV_DEFAULT"
_Z14matrizVolteadaPA3_iS0_:
.text._Z14matrizVolteadaPA3_iS0_:
[----:B------:R-:W-:Y:S01]  /*0000*/  LDC R1, c[0x0][0x37c] ;  /* 0x0000df00ff017b82 */ /* 0x000fe20000000800 */
[----:B------:R-:W0:Y:S01]  /*0010*/  S2R R0, SR_TID.Y ;  /* 0x0000000000007919 */ /* 0x000e220000002200 */
[----:B------:R-:W1:Y:S01]  /*0020*/  LDCU.64 UR4, c[0x0][0x358] ;  /* 0x00006b00ff0477ac */ /* 0x000e620008000a00 */
[----:B------:R-:W0:Y:S01]  /*0030*/  S2R R3, SR_CTAID.Y ;  /* 0x0000000000037919 */ /* 0x000e220000002600 */
[----:B------:R-:W2:Y:S01]  /*0040*/  S2R R7, SR_TID.X ;  /* 0x0000000000077919 */ /* 0x000ea20000002100 */
[----:B------:R-:W2:Y:S01]  /*0050*/  S2R R2, SR_CTAID.X ;  /* 0x0000000000027919 */ /* 0x000ea20000002500 */
[----:B0-----:R-:W-:Y:S02]  /*0060*/  IMAD R0, R3, 0x2, R0 ;  /* 0x0000000203007824 */ /* 0x001fe400078e0200 */
[----:B--2---:R-:W-:-:S05]  /*0070*/  IMAD R7, R2, 0x2, R7 ;  /* 0x0000000202077824 */ /* 0x004fca00078e0207 */
[----:B------:R-:W-:-:S13]  /*0080*/  ISETP.NE.AND P0, PT, R0, R7, PT ;  /* 0x000000070000720c */ /* 0x000fda0003f05270 */
[----:B-1----:R-:W-:Y:S05]  /*0090*/  @P0 BRA `(.L_x_9) ;  /* 0x0000000000340947 */ /* 0x002fea0003800000 */
[----:B------:R-:W0:Y:S01]  /*00a0*/  LDC.64 R2, c[0x0][0x380] ;  /* 0x0000e000ff027b82 */ /* 0x000e220000000a00 */
[----:B------:R-:W-:-:S07]  /*00b0*/  IMAD.WIDE.U32 R4, R0, 0x4, RZ ;  /* 0x0000000400047825 */ /* 0x000fce00078e00ff */
[----:B------:R-:W1:Y:S01]  /*00c0*/  LDC.64 R6, c[0x0][0x388] ;  /* 0x0000e200ff067b82 */ /* 0x000e620000000a00 */
[----:B0-----:R-:W-:-:S03]  /*00d0*/  IMAD.WIDE.U32 R2, R0, 0xc, R2 ;  /* 0x0000000c00027825 */ /* 0x001fc600078e0002 */
[----:B------:R-:W-:-:S04]  /*00e0*/  IADD3 R2, P0, PT, R2, R4, RZ ;  /* 0x0000000402027210 */ /* 0x000fc80007f1e0ff */
[----:B------:R-:W-:-:S06]  /*00f0*/  IADD3.X R3, PT, PT, R3, R5, RZ, P0, !PT ;  /* 0x0000000503037210 */ /* 0x000fcc00007fe4ff */
[----:B------:R-:W2:Y:S01]  /*0100*/  LDG.E R3, desc[UR4][R2.64] ;  /* 0x0000000402037981 */ /* 0x000ea2000c1e1900 */
[----:B-1----:R-:W-:-:S04]  /*0110*/  IMAD.WIDE.U32 R6, R0, -0xc, R6 ;  /* 0xfffffff400067825 */ /* 0x002fc800078e0006 */
[----:B------:R-:W-:Y:S01]  /*0120*/  IMAD.MOV R9, RZ, RZ, -R0 ;  /* 0x000000ffff097224 */ /* 0x000fe200078e0a00 */
[----:B------:R-:W-:-:S04]  /*0130*/  IADD3 R4, P0, PT, -R4, R6, RZ ;  /* 0x0000000604047210 */ /* 0x000fc80007f1e1ff */
[----:B------:R-:W-:-:S05]  /*0140*/  IADD3.X R5, PT, PT, ~R5, R7, R9, P0, !PT ;  /* 0x0000000705057210 */ /* 0x000fca00007fe509 */
[----:B--2---:R-:W-:Y:S01]  /*0150*/  STG.E desc[UR4][R4.64+0x20], R3 ;  /* 0x0000200304007986 */ /* 0x004fe2000c101904 */
[----:B------:R-:W-:Y:S05]  /*0160*/  EXIT ;  /* 0x000000000000794d */ /* 0x000fea0003800000 */
.L_x_9:
[C---:B------:R-:W-:Y:S02]  /*0170*/  ISETP.NE.AND P0, PT, R7.reuse, 0x2, PT ;  /* 0x000000020700780c */ /* 0x040fe40003f05270 */
[----:B------:R-:W-:Y:S02]  /*0180*/  ISETP.NE.AND P1, PT, R7, RZ, PT ;  /* 0x000000ff0700720c */ /* 0x000fe40003f25270 */
[C---:B------:R-:W-:Y:S02]  /*0190*/  ISETP.EQ.AND P0, PT, R0.reuse, RZ, !P0 ;  /* 0x000000ff0000720c */ /* 0x040fe40004702270 */
[----:B------:R-:W-:-:S13]  /*01a0*/  ISETP.NE.OR P1, PT, R0, 0x2, P1 ;  /* 0x000000020000780c */ /* 0x000fda0000f25670 */
[----:B------:R-:W-:Y:S05]  /*01b0*/  @P1 BRA !P0, `(.L_x_10) ;  /* 0x0000000000241947 */ /* 0x000fea0004000000 */
[----:B------:R-:W0:Y:S08]  /*01c0*/  LDC.64 R2, c[0x0][0x380] ;  /* 0x0000e000ff027b82 */ /* 0x000e300000000a00 */
[----:B------:R-:W1:Y:S01]  /*01d0*/  LDC.64 R4, c[0x0][0x388] ;  /* 0x0000e200ff047b82 */ /* 0x000e620000000a00 */
[----:B0-----:R-:W-:-:S04]  /*01e0*/  IMAD.WIDE.U32 R2, R0, 0xc, R2 ;  /* 0x0000000c00027825 */ /* 0x001fc800078e0002 */
[----:B------:R-:W-:-:S06]  /*01f0*/  IMAD.WIDE.U32 R2, R7, 0x4, R2 ;  /* 0x0000000407027825 */ /* 0x000fcc00078e0002 */
[----:B------:R-:W2:Y:S01]  /*0200*/  LDG.E R3, desc[UR4][R2.64] ;  /* 0x0000000402037981 */ /* 0x000ea2000c1e1900 */
[----:B-1----:R-:W-:-:S04]  /*0210*/  IMAD.WIDE.U32 R4, R7, 0xc, R4 ;  /* 0x0000000c07047825 */ /* 0x002fc800078e0004 */
[----:B------:R-:W-:-:S05]  /*0220*/  IMAD.WIDE.U32 R4, R0, 0x4, R4 ;  /* 0x0000000400047825 */ /* 0x000fca00078e0004 */
[----:B--2---:R-:W-:Y:S01]  /*0230*/  STG.E desc[UR4][R4.64], R3 ;  /* 0x0000000304007986 */ /* 0x004fe2000c101904 */
[----:B------:R-:W-:Y:S05]  /*0240*/  EXIT ;  /* 0x000000000000794d */ /* 0x000fea0003800000 */
.L_x_10:
[----:B------:R-:W-:-:S13]  /*0250*/  ISETP.NE.AND P0, PT, R7, 0x1, PT ;  /* 0x000000010700780c */ /* 0x000fda0003f05270 */
[----:B------:R-:W-:Y:S05]  /*0260*/  @P0 BRA `(.L_x_11) ;  /* 0x0000000000240947 */ /* 0x000fea0003800000 */
[----:B------:R-:W0:Y:S02]  /*0270*/  LDC.64 R2, c[0x0][0x380] ;  /* 0x0000e000ff027b82 */ /* 0x000e240000000a00 */
[----:B0-----:R-:W-:-:S06]  /*0280*/  IMAD.WIDE.U32 R4, R0, 0xc, R2 ;  /* 0x0000000c00047825 */ /* 0x001fcc00078e0002 */
[----:B------:R-:W0:Y:S01]  /*0290*/  LDC.64 R2, c[0x0][0x388] ;  /* 0x0000e200ff027b82 */ /* 0x000e220000000a00 */
[----:B------:R-:W2:Y:S01]  /*02a0*/  LDG.E R5, desc[UR4][R4.64+0x4] ;  /* 0x0000040404057981 */ /* 0x000ea2000c1e1900 */
[----:B------:R-:W-:-:S04]  /*02b0*/  IADD3 R0, PT, PT, R0, -0x2, RZ ;  /* 0xfffffffe00007810 */ /* 0x000fc80007ffe0ff */
[----:B------:R-:W-:-:S05]  /*02c0*/  IABS R7, R0 ;  /* 0x0000000000077213 */ /* 0x000fca0000000000 */
[----:B0-----:R-:W-:-:S05]  /*02d0*/  IMAD.WIDE.U32 R2, R7, 0xc, R2 ;  /* 0x0000000c07027825 */ /* 0x001fca00078e0002 */
[----:B--2---:R-:W-:Y:S01]  /*02e0*/  STG.E desc[UR4][R2.64+0x4], R5 ;  /* 0x0000040502007986 */ /* 0x004fe2000c101904 */
[----:B------:R-:W-:Y:S05]  /*02f0*/  EXIT ;  /* 0x000000000000794d */ /* 0x000fea0003800000 */
.L_x_11:
[----:B------:R-:W-:-:S13]  /*0300*/  ISETP.NE.AND P0, PT, R0, 0x1, PT ;  /* 0x000000010000780c */ /* 0x000fda0003f05270 */
[----:B------:R-:W-:Y:S05]  /*0310*/  @P0 EXIT ;  /* 0x000000000000094d */ /* 0x000fea0003800000 */
[----:B------:R-:W0:Y:S08]  /*0320*/  LDC.64 R2, c[0x0][0x380] ;  /* 0x0000e000ff027b82 */ /* 0x000e300000000a00 */
[----:B------:R-:W1:Y:S01]  /*0330*/  LDC.64 R4, c[0x0][0x388] ;  /* 0x0000e200ff047b82 */ /* 0x000e620000000a00 */
[----:B0-----:R-:W-:-:S06]  /*0340*/  IMAD.WIDE R2, R7, 0x4, R2 ;  /* 0x0000000407027825 */ /* 0x001fcc00078e0202 */
[----:B------:R-:W2:Y:S01]  /*0350*/  LDG.E R3, desc[UR4][R2.64+0xc] ;  /* 0x00000c0402037981 */ /* 0x000ea2000c1e1900 */
[----:B------:R-:W-:-:S04]  /*0360*/  IADD3 R7, PT, PT, R7, -0x2, RZ ;  /* 0xfffffffe07077810 */ /* 0x000fc80007ffe0ff */
[----:B------:R-:W-:-:S05]  /*0370*/  IABS R7, R7 ;  /* 0x0000000700077213 */ /* 0x000fca0000000000 */
[----:B-1----:R-:W-:-:S05]  /*0380*/  IMAD.WIDE R4, R7, 0x4, R4 ;  /* 0x0000000407047825 */ /* 0x002fca00078e0204 */
[----:B--2---:R-:W-:Y:S01]  /*0390*/  STG.E desc[UR4][R4.64+0xc], R3 ;  /* 0x00000c0304007986 */ /* 0x004fe2000c101904 */
[----:B------:R-:W-:Y:S05]  /*03a0*/  EXIT ;  /* 0x000000000000794d */ /* 0x000fea0003800000 */
.L_x_12:
        /* <DEDUP_REMOVED lines=13> */
.L_x_15:


//--------------------- .text._Z12sumaMatricesPA32_iS0_S0_S0_ --------------------------
	.section	.text._Z12sumaMatricesPA32_iS0_S0_S0_,"ax",@progbits
	.align	128
        .global         _Z12sumaMatricesPA32_iS0_S0_S0_
        .type           _Z12sumaMatricesPA32_iS0_S0_S0_,@function
        .size           _Z12sumaMatricesPA32_iS0_S0_S0_,(.L_x_16 - _Z12sumaMatricesPA32_iS0_S0_S0_)
        .other          _Z12sumaMatricesPA32_iS0_S0_S0_,@"STO_CUDA_ENTRY STV_DEFAULT"
_Z12sumaMatricesPA32_iS0_S0_S0_:
.text._Z12sumaMatricesPA32_iS0_S0_S0_:
[----:B------:R-:W-:Y:S01]  /*0000*/  LDC R1, c[0x0][0x37c] ;  /* 0x0000df00ff017b82 */ /* 0x000fe20000000800 */
[----:B------:R-:W0:Y:S07]  /*0010*/  S2R R14, SR_TID.Y ;  /* 0x00000000000e7919 */ /* 0x000e2e0000002200 */
[----:B------:R-:W1:Y:S01]  /*0020*/  LDC.64 R4, c[0x0][0x380] ;  /* 0x0000e000ff047b82 */ /* 0x000e620000000a00 */
[----:B------:R-:W2:Y:S01]  /*0030*/  LDCU.64 UR8, c[0x0][0x358] ;  /* 0x00006b00ff0877ac */ /* 0x000ea20008000a00 */
[----:B------:R-:W0:Y:S01]  /*0040*/  S2R R11, SR_CTAID.Y ;  /* 0x00000000000b7919 */ /* 0x000e220000002600 */
[----:B------:R-:W3:Y:S05]  /*0050*/  S2R R3, SR_TID.X ;  /* 0x0000000000037919 */ /* 0x000eea0000002100 */
[----:B------:R-:W4:Y:S01]  /*0060*/  LDC.64 R6, c[0x0][0x388] ;  /* 0x0000e200ff067b82 */ /* 0x000f220000000a00 */
[----:B------:R-:W3:Y:S07]  /*0070*/  S2R R0, SR_CTAID.X ;  /* 0x0000000000007919 */ /* 0x000eee0000002500 */
[----:B------:R-:W5:Y:S01]  /*0080*/  LDC.64 R8, c[0x0][0x390] ;  /* 0x0000e400ff087b82 */ /* 0x000f620000000a00 */
[----:B0-----:R-:W-:-:S05]  /*0090*/  LEA R2, R11, R14, 0x1 ;  /* 0x0000000e0b027211 */ /* 0x001fca00078e08ff */
[----:B-1----:R-:W-:Y:S01]  /*00a0*/  IMAD.WIDE.U32 R4, R2, 0x80, R4 ;  /* 0x0000008002047825 */ /* 0x002fe200078e0004 */
[----:B---3--:R-:W-:-:S03]  /*00b0*/  LEA R0, R0, R3, 0x1 ;  /* 0x0000000300007211 */ /* 0x008fc600078e08ff */
[----:B----4-:R-:W-:-:S04]  /*00c0*/  IMAD.WIDE.U32 R6, R2, 0x80, R6 ;  /* 0x0000008002067825 */ /* 0x010fc800078e0006 */
[----:B-----5:R-:W-:-:S04]  /*00d0*/  IMAD.WIDE.U32 R8, R2, 0x80, R8 ;  /* 0x0000008002087825 */ /* 0x020fc800078e0008 */
[----:B------:R-:W-:-:S04]  /*00e0*/  IMAD.WIDE R4, R0, 0x4, R4 ;  /* 0x0000000400047825 */ /* 0x000fc800078e0204 */
[C---:B------:R-:W-:Y:S02]  /*00f0*/  IMAD.WIDE R6, R0.reuse, 0x4, R6 ;  /* 0x0000000400067825 */ /* 0x040fe400078e0206 */
[----:B--2---:R-:W2:Y:S02]  /*0100*/  LDG.E R4, desc[UR8][R4.64] ;  /* 0x0000000804047981 */ /* 0x004ea4000c1e1900 */
[----:B------:R-:W-:Y:S02]  /*0110*/  IMAD.WIDE R8, R0, 0x4, R8 ;  /* 0x0000000400087825 */ /* 0x000fe400078e0208 */
[----:B------:R0:W3:Y:S04]  /*0120*/  LDG.E R6, desc[UR8][R6.64] ;  /* 0x0000000806067981 */ /* 0x0000e8000c1e1900 */
[----:B------:R1:W4:Y:S01]  /*0130*/  LDG.E R8, desc[UR8][R8.64] ;  /* 0x0000000808087981 */ /* 0x000322000c1e1900 */
[----:B------:R-:W5:Y:S01]  /*0140*/  S2UR UR7, SR_CgaCtaId ;  /* 0x00000000000779c3 */ /* 0x000f620000008800 */
[----:B------:R-:W-:-:S02]  /*0150*/  UMOV UR4, 0x400 ;  /* 0x0000040000047882 */ /* 0x000fc40000000000 */
[----:B------:R-:W-:Y:S02]  /*0160*/  UIADD3 UR5, UPT, UPT, UR4, 0x10, URZ ;  /* 0x0000001004057890 */ /* 0x000fe4000fffe0ff */
[----:B------:R-:W-:Y:S02]  /*0170*/  UIADD3 UR6, UPT, UPT, UR4, 0x20, URZ ;  /* 0x0000002004067890 */ /* 0x000fe4000fffe0ff */
[----:B-----5:R-:W-:Y:S02]  /*0180*/  ULEA UR4, UR7, UR4, 0x18 ;  /* 0x0000000407047291 */ /* 0x020fe4000f8ec0ff */
[----:B------:R-:W-:Y:S02]  /*0190*/  ULEA UR5, UR7, UR5, 0x18 ;  /* 0x0000000507057291 */ /* 0x000fe4000f8ec0ff */
[----:B------:R-:W-:Y:S02]  /*01a0*/  ULEA UR6, UR7, UR6, 0x18 ;  /* 0x0000000607067291 */ /* 0x000fe4000f8ec0ff */
[----:B------:R-:W-:-:S02]  /*01b0*/  LEA R10, R14, UR4, 0x3 ;  /* 0x000000040e0a7c11 */ /* 0x000fc4000f8e18ff */
[C---:B------:R-:W-:Y:S02]  /*01c0*/  LEA R12, R14.reuse, UR5, 0x3 ;  /* 0x000000050e0c7c11 */ /* 0x040fe4000f8e18ff */
[----:B------:R-:W-:Y:S02]  /*01d0*/  LEA R14, R14, UR6, 0x3 ;  /* 0x000000060e0e7c11 */ /* 0x000fe4000f8e18ff */
[C---:B------:R-:W-:Y:S02]  /*01e0*/  LEA R10, R3.reuse, R10, 0x2 ;  /* 0x0000000a030a7211 */ /* 0x040fe400078e10ff */
[C---:B0-----:R-:W-:Y:S02]  /*01f0*/  LEA R7, R3.reuse, R12, 0x2 ;  /* 0x0000000c03077211 */ /* 0x041fe400078e10ff */
[----:B-1----:R-:W-:Y:S02]  /*0200*/  LEA R9, R3, R14, 0x2 ;  /* 0x0000000e03097211 */ /* 0x002fe400078e10ff */
[----:B--2---:R-:W-:-:S02]  /*0210*/  I2FP.F32.S32 R3, R4 ;  /* 0x0000000400037245 */ /* 0x004fc40000201400 */
[----:B------:R-:W0:Y:S01]  /*0220*/  LDC.64 R4, c[0x0][0x398] ;  /* 0x0000e600ff047b82 */ /* 0x000e220000000a00 */
[----:B---3--:R-:W-:Y:S02]  /*0230*/  I2FP.F32.S32 R6, R6 ;  /* 0x0000000600067245 */ /* 0x008fe40000201400 */
[----:B------:R0:W-:Y:S01]  /*0240*/  STS [R10], R3 ;  /* 0x000000030a007388 */ /* 0x0001e20000000800 */
[----:B----4-:R-:W-:-:S03]  /*0250*/  I2FP.F32.S32 R8, R8 ;  /* 0x0000000800087245 */ /* 0x010fc60000201400 */
[----:B------:R-:W-:Y:S04]  /*0260*/  STS [R7], R6 ;  /* 0x0000000607007388 */ /* 0x000fe80000000800 */
[----:B------:R-:W-:Y:S01]  /*0270*/  STS [R9], R8 ;  /* 0x0000000809007388 */ /* 0x000fe20000000800 */
[----:B------:R-:W-:Y:S06]  /*0280*/  BAR.SYNC.DEFER_BLOCKING 0x0 ;  /* 0x0000000000007b1d */ /* 0x000fec0000010000 */
[----:B------:R-:W-:Y:S04]  /*0290*/  LDS R11, [R10] ;  /* 0x000000000a0b7984 */ /* 0x000fe80000000800 */
[----:B------:R-:W1:Y:S04]  /*02a0*/  LDS R12, [R7] ;  /* 0x00000000070c7984 */ /* 0x000e680000000800 */
[----:B------:R-:W2:Y:S01]  /*02b0*/  LDS R14, [R9] ;  /* 0x00000000090e7984 */ /* 0x000ea20000000800 */
[----:B0-----:R-:W-:-:S04]  /*02c0*/  IMAD.WIDE.U32 R2, R2, 0x80, R4 ;  /* 0x0000008002027825 */ /* 0x001fc800078e0004 */
[----:B------:R-:W-:-:S04]  /*02d0*/  IMAD.WIDE R2, R0, 0x4, R2 ;  /* 0x0000000400027825 */ /* 0x000fc800078e0202 */
[----:B-1----:R-:W-:-:S04]  /*02e0*/  FADD R11, R11, R12 ;  /* 0x0000000c0b0b7221 */ /* 0x002fc80000000000 */
[----:B--2---:R-:W-:-:S06]  /*02f0*/  FADD R11, R11, R14 ;  /* 0x0000000e0b0b7221 */ /* 0x004fcc0000000000 */
[----:B------:R-:W0:Y:S02]  /*0300*/  F2I.TRUNC.NTZ R11, R11 ;  /* 0x0000000b000b7305 */ /* 0x000e24000020f100 */
[----:B0-----:R-:W-:Y:S01]  /*0310*/  STG.E desc[UR8][R2.64], R11 ;  /* 0x0000000b02007986 */ /* 0x001fe2000c101908 */
[----:B------:R-:W-:Y:S06]  /*0320*/  BAR.SYNC.DEFER_BLOCKING 0x0 ;  /* 0x0000000000007b1d */ /* 0x000fec0000010000 */
[----:B------:R-:W-:Y:S05]  /*0330*/  EXIT ;  /* 0x000000000000794d */ /* 0x000fea0003800000 */
.L_x_13:
        /* <DEDUP_REMOVED lines=12> */
.L_x_16:


//--------------------- .nv.shared._Z11convolucionPA32_iPA3_iS0_ --------------------------
	.section	.nv.shared._Z11convolucionPA32_iPA3_iS0_,"aw",@nobits
	.sectionflags	@""
	.align	4
.nv.shared._Z11convolucionPA32_iPA3_iS0_:
	.zero		1168


//--------------------- .nv.shared.reserved.0     --------------------------
	.section	.nv.shared.reserved.0,"aw",@nobits
	.weak		__nv_reservedSMEM_offset_0_alias
	.size		__nv_reservedSMEM_offset_0_alias, 0, 64
	.other		__nv_reservedSMEM_offset_0_alias,@"STO_CUDA_RESERVED_SHARED STV_DEFAULT"
__nv_reservedSMEM_offset_0_alias:
	.zero		0
	.zero		64


//--------------------- .nv.shared._Z12sumaMatricesPA32_iS0_S0_S0_ --------------------------
	.section	.nv.shared._Z12sumaMatricesPA32_iS0_S0_S0_,"aw",@nobits
	.sectionflags	@""
	.align	4
.nv.shared._Z12sumaMatricesPA32_iS0_S0_S0_:
	.zero		1072


//--------------------- .nv.constant0._Z11convolucionPA32_iPA3_iS0_ --------------------------
	.section	.nv.constant0._Z11convolucionPA32_iPA3_iS0_,"a",@progbits
	.sectionflags	@""
	.align	4
.nv.constant0._Z11convolucionPA32_iPA3_iS0_:
	.zero		920


//--------------------- .nv.constant0._Z14matrizVolteadaPA3_iS0_ --------------------------
	.section	.nv.constant0._Z14matrizVolteadaPA3_iS0_,"a",@progbits
	.sectionflags	@""
	.align	4
.nv.constant0._Z14matrizVolteadaPA3_iS0_:
	.zero		912


//--------------------- .nv.constant0._Z12sumaMatricesPA32_iS0_S0_S0_ --------------------------
	.section	.nv.constant0._Z12sumaMatricesPA32_iS0_S0_S0_,"a",@progbits
	.sectionflags	@""
	.align	4
.nv.constant0._Z12sumaMatricesPA32_iS0_S0_S0_:
	.zero		928


//--------------------- SYMBOLS --------------------------

	.type		.nv.reservedSmem.offset0,@object
	.size		.nv.reservedSmem.offset0,0x4
	.type		.nv.reservedSmem.cap,@object
	.size		.nv.reservedSmem.cap,0x4
